	.target	sm_90a

	.elftype	@"ET_EXEC"


//--------------------- .note.nv.tkinfo           --------------------------
	.section	.note.nv.tkinfo,"",@"SHT_NOTE"
	.sectionflags	@"SHF_NOTE_NV_TKINFO"
	.tkinfo
        /*0018*/ 	.word	0x00000002
        /*0030*/ 	.string	""
        /*0030*/ 	.string	"ptxas"
        /*0030*/ 	.string	"Cuda compilation tools, release 13.0, V13.0.88"
        /*0030*/ 	.string	"Build cuda_13.0.r13.0/compiler.36424714_0"
        /*0030*/ 	.string	"-arch sm_90a -m 64 "



//--------------------- .note.nv.cuinfo           --------------------------
	.section	.note.nv.cuinfo,"",@"SHT_NOTE"
	.sectionflags	@"SHF_NOTE_NV_CUINFO"
        /*0018*/ 	.short	0x0002
        /*001a*/ 	.short	0x005a
        /*001c*/ 	.short	0x0082
	.zero		2


//--------------------- .nv.info                  --------------------------
	.section	.nv.info,"",@"SHT_CUDA_INFO"
	.align	4


	//----- nvinfo : EIATTR_REGCOUNT
	.align		4
        /*0000*/ 	.byte	0x04, 0x2f
        /*0002*/ 	.short	(.L_15 - .L_14)
	.align		4
.L_14:
        /*0004*/ 	.word	index@(_ZN7cutlass13device_kernelINS_4gemm6kernel13GemmUniversalIN4cute5tupleIJiiiiEEENS1_10collective13CollectiveMmaINS1_34MainloopSm90TmaGmmaWarpSpecializedILi9ENS5_IJNS4_1CILi2EEESB_NSA_ILi1EEEEEENS1_32KernelTmaWarpSpecializedPingpongEEENS5_IJNSA_ILi64EEENSA_ILi128EEESG_EEENS_10bfloat16_tENS5_IJlSC_lEEESJ_SK_NS4_8TiledMMAINS4_8MMA_AtomIJNS4_4SM904GMMA28MMA_64x128x16_F32BF16BF16_SSILNSO_5MajorE0ELSQ_0ELNSO_7ScaleInE1ELSR_1EEEEEENS4_6LayoutINS5_IJSC_SC_SC_EEENS5_IJNSA_ILi0EEESW_SW_EEEEENS5_IJNS4_10UnderscoreESZ_SZ_EEEEENS4_23SM90_TMA_LOAD_MULTICASTENS4_14ComposedLayoutINS4_7SwizzleILi3ELi4ELi3EEENS4_18smem_ptr_flag_bitsILi16EEENSU_INS5_IJNSA_ILi8EEESG_EEENS5_IJSG_SC_EEEEEEEvNS4_8identityES12_S1C_vS1D_EENS_8epilogue10collective6detail29Sm90TmaWarpSpecializedAdapterINS1G_15DefaultEpilogueISJ_SK_SK_NS1F_6thread17LinearCombinationISJ_Li1EffLNS1K_9ScaleType4KindE0ELNS_15FloatRoundStyleE2ESJ_EENS1_15EpilogueDefaultEEEEEvvEEEEvNT_6ParamsE)
        /*0008*/ 	.word	0x000000a8


	//----- nvinfo : EIATTR_FRAME_SIZE
	.align		4
.L_15:
        /*000c*/ 	.byte	0x04, 0x11
        /*000e*/ 	.short	(.L_17 - .L_16)
	.align		4
.L_16:
        /*0010*/ 	.word	index@(_ZN7cutlass13device_kernelINS_4gemm6kernel13GemmUniversalIN4cute5tupleIJiiiiEEENS1_10collective13CollectiveMmaINS1_34MainloopSm90TmaGmmaWarpSpecializedILi9ENS5_IJNS4_1CILi2EEESB_NSA_ILi1EEEEEENS1_32KernelTmaWarpSpecializedPingpongEEENS5_IJNSA_ILi64EEENSA_ILi128EEESG_EEENS_10bfloat16_tENS5_IJlSC_lEEESJ_SK_NS4_8TiledMMAINS4_8MMA_AtomIJNS4_4SM904GMMA28MMA_64x128x16_F32BF16BF16_SSILNSO_5MajorE0ELSQ_0ELNSO_7ScaleInE1ELSR_1EEEEEENS4_6LayoutINS5_IJSC_SC_SC_EEENS5_IJNSA_ILi0EEESW_SW_EEEEENS5_IJNS4_10UnderscoreESZ_SZ_EEEEENS4_23SM90_TMA_LOAD_MULTICASTENS4_14ComposedLayoutINS4_7SwizzleILi3ELi4ELi3EEENS4_18smem_ptr_flag_bitsILi16EEENSU_INS5_IJNSA_ILi8EEESG_EEENS5_IJSG_SC_EEEEEEEvNS4_8identityES12_S1C_vS1D_EENS_8epilogue10collective6detail29Sm90TmaWarpSpecializedAdapterINS1G_15DefaultEpilogueISJ_SK_SK_NS1F_6thread17LinearCombinationISJ_Li1EffLNS1K_9ScaleType4KindE0ELNS_15FloatRoundStyleE2ESJ_EENS1_15EpilogueDefaultEEEEEvvEEEEvNT_6ParamsE)
        /*0014*/ 	.word	0x00000008


	//----- nvinfo : EIATTR_MIN_STACK_SIZE
	.align		4
.L_17:
        /*0018*/ 	.byte	0x04, 0x12
        /*001a*/ 	.short	(.L_19 - .L_18)
	.align		4
.L_18:
        /*001c*/ 	.word	index@(_ZN7cutlass13device_kernelINS_4gemm6kernel13GemmUniversalIN4cute5tupleIJiiiiEEENS1_10collective13CollectiveMmaINS1_34MainloopSm90TmaGmmaWarpSpecializedILi9ENS5_IJNS4_1CILi2EEESB_NSA_ILi1EEEEEENS1_32KernelTmaWarpSpecializedPingpongEEENS5_IJNSA_ILi64EEENSA_ILi128EEESG_EEENS_10bfloat16_tENS5_IJlSC_lEEESJ_SK_NS4_8TiledMMAINS4_8MMA_AtomIJNS4_4SM904GMMA28MMA_64x128x16_F32BF16BF16_SSILNSO_5MajorE0ELSQ_0ELNSO_7ScaleInE1ELSR_1EEEEEENS4_6LayoutINS5_IJSC_SC_SC_EEENS5_IJNSA_ILi0EEESW_SW_EEEEENS5_IJNS4_10UnderscoreESZ_SZ_EEEEENS4_23SM90_TMA_LOAD_MULTICASTENS4_14ComposedLayoutINS4_7SwizzleILi3ELi4ELi3EEENS4_18smem_ptr_flag_bitsILi16EEENSU_INS5_IJNSA_ILi8EEESG_EEENS5_IJSG_SC_EEEEEEEvNS4_8identityES12_S1C_vS1D_EENS_8epilogue10collective6detail29Sm90TmaWarpSpecializedAdapterINS1G_15DefaultEpilogueISJ_SK_SK_NS1F_6thread17LinearCombinationISJ_Li1EffLNS1K_9ScaleType4KindE0ELNS_15FloatRoundStyleE2ESJ_EENS1_15EpilogueDefaultEEEEEvvEEEEvNT_6ParamsE)
        /*0020*/ 	.word	0x00000008
.L_19:


//--------------------- .nv.compat                --------------------------
	.section	.nv.compat,"",@"SHT_CUDA_COMPAT_INFO"
	.align	4
        /*0000*/ 	.byte	0x02, 0x09, 0x01, 0x00, 0x02, 0x02, 0x04, 0x00, 0x02, 0x05, 0x05, 0x00, 0x03, 0x07, 0x01, 0x01
        /*0010*/ 	.byte	0x02, 0x03, 0x01, 0x00, 0x02, 0x06, 0x01, 0x00, 0x04, 0x0b, 0x08, 0x00, 0x00, 0x00, 0x00, 0x00
        /*0020*/ 	.byte	0x00, 0x00, 0x00, 0x00


//--------------------- .nv.info._ZN7cutlass13device_kernelINS_4gemm6kernel13GemmUniversalIN4cute5tupleIJiiiiEEENS1_10collective13CollectiveMmaINS1_34MainloopSm90TmaGmmaWarpSpecializedILi9ENS5_IJNS4_1CILi2EEESB_NSA_ILi1EEEEEENS1_32KernelTmaWarpSpecializedPingpongEEENS5_IJNSA_ILi64EEENSA_ILi128EEESG_EEENS_10bfloat16_tENS5_IJlSC_lEEESJ_SK_NS4_8TiledMMAINS4_8MMA_AtomIJNS4_4SM904GMMA28MMA_64x128x16_F32BF16BF16_SSILNSO_5MajorE0ELSQ_0ELNSO_7ScaleInE1ELSR_1EEEEEENS4_6LayoutINS5_IJSC_SC_SC_EEENS5_IJNSA_ILi0EEESW_SW_EEEEENS5_IJNS4_10UnderscoreESZ_SZ_EEEEENS4_23SM90_TMA_LOAD_MULTICASTENS4_14ComposedLayoutINS4_7SwizzleILi3ELi4ELi3EEENS4_18smem_ptr_flag_bitsILi16EEENSU_INS5_IJNSA_ILi8EEESG_EEENS5_IJSG_SC_EEEEEEEvNS4_8identityES12_S1C_vS1D_EENS_8epilogue10collective6detail29Sm90TmaWarpSpecializedAdapterINS1G_15DefaultEpilogueISJ_SK_SK_NS1F_6thread17LinearCombinationISJ_Li1EffLNS1K_9ScaleType4KindE0ELNS_15FloatRoundStyleE2ESJ_EENS1_15EpilogueDefaultEEEEEvvEEEEvNT_6ParamsE --------------------------
	.section	.nv.info._ZN7cutlass13device_kernelINS_4gemm6kernel13GemmUniversalIN4cute5tupleIJiiiiEEENS1_10collective13CollectiveMmaINS1_34MainloopSm90TmaGmmaWarpSpecializedILi9ENS5_IJNS4_1CILi2EEESB_NSA_ILi1EEEEEENS1_32KernelTmaWarpSpecializedPingpongEEENS5_IJNSA_ILi64EEENSA_ILi128EEESG_EEENS_10bfloat16_tENS5_IJlSC_lEEESJ_SK_NS4_8TiledMMAINS4_8MMA_AtomIJNS4_4SM904GMMA28MMA_64x128x16_F32BF16BF16_SSILNSO_5MajorE0ELSQ_0ELNSO_7ScaleInE1ELSR_1EEEEEENS4_6LayoutINS5_IJSC_SC_SC_EEENS5_IJNSA_ILi0EEESW_SW_EEEEENS5_IJNS4_10UnderscoreESZ_SZ_EEEEENS4_23SM90_TMA_LOAD_MULTICASTENS4_14ComposedLayoutINS4_7SwizzleILi3ELi4ELi3EEENS4_18smem_ptr_flag_bitsILi16EEENSU_INS5_IJNSA_ILi8EEESG_EEENS5_IJSG_SC_EEEEEEEvNS4_8identityES12_S1C_vS1D_EENS_8epilogue10collective6detail29Sm90TmaWarpSpecializedAdapterINS1G_15DefaultEpilogueISJ_SK_SK_NS1F_6thread17LinearCombinationISJ_Li1EffLNS1K_9ScaleType4KindE0ELNS_15FloatRoundStyleE2ESJ_EENS1_15EpilogueDefaultEEEEEvvEEEEvNT_6ParamsE,"",@"SHT_CUDA_INFO"
	.sectionflags	@""
	.align	4


	//----- nvinfo : EIATTR_CUDA_API_VERSION
	.align		4
        /*0000*/ 	.byte	0x04, 0x37
        /*0002*/ 	.short	(.L_21 - .L_20)
.L_20:
        /*0004*/ 	.word	0x00000082


	//----- nvinfo : EIATTR_KPARAM_INFO
	.align		4
.L_21:
        /*0008*/ 	.byte	0x04, 0x17
        /*000a*/ 	.short	(.L_23 - .L_22)
.L_22:
        /*000c*/ 	.word	0x00000000
        /*0010*/ 	.short	0x0000
        /*0012*/ 	.short	0x0070
        /*0014*/ 	.byte	0x00, 0xf0, 0x01, 0x10


	//----- nvinfo : EIATTR_SPARSE_MMA_MASK
	.align		4
.L_23:
        /*0018*/ 	.byte	0x03, 0x50
        /*001a*/ 	.short	0x0000


	//----- nvinfo : EIATTR_MAXREG_COUNT
	.align		4
        /*001c*/ 	.byte	0x03, 0x1b
        /*001e*/ 	.short	0x00a8


	//----- nvinfo : EIATTR_NUM_BARRIERS
	.align		4
        /*0020*/ 	.byte	0x02, 0x4c
        /*0022*/ 	.byte	0x01
	.zero		1


	//----- nvinfo : EIATTR_EXTERNS
	.align		4
        /*0024*/ 	.byte	0x04, 0x0f
        /*0026*/ 	.short	(.L_25 - .L_24)


	//   ....[0]....
	.align		4
.L_24:
        /*0028*/ 	.word	index@(__assertfail)


	//----- nvinfo : EIATTR_ANNOTATIONS
	.align		4
.L_25:
        /*002c*/ 	.byte	0x04, 0x55
        /*002e*/ 	.short	(.L_27 - .L_26)


	//   ....[0]....
.L_26:
        /*0030*/ 	.word	0x00000001
        /*0034*/ 	.byte	0x80, 0x0e, 0x00, 0x00, 0x01, 0x00, 0x00, 0x00, 0x30, 0x15, 0x00, 0x00, 0x01, 0x00, 0x00, 0x00
        /*0044*/ 	.byte	0x40, 0x64, 0x00, 0x00, 0x01, 0x00, 0x00, 0x00, 0x70, 0x71, 0x00, 0x00


	//----- nvinfo : EIATTR_MERCURY_ISA_VERSION
	.align		4
.L_27:
        /*0050*/ 	.byte	0x03, 0x5f
        /*0052*/ 	.short	0x0101


	//----- nvinfo : EIATTR_INT_WARP_WIDE_INSTR_OFFSETS
	.align		4
        /*0054*/ 	.byte	0x04, 0x31
        /*0056*/ 	.short	(.L_29 - .L_28)


	//   ....[0]....
.L_28:
        /*0058*/ 	.word	0x000005c0


	//   ....[1]....
        /*005c*/ 	.word	0x000005e0


	//   ....[2]....
        /*0060*/ 	.word	0x00000600


	//   ....[3]....
        /*0064*/ 	.word	0x000006c0


	//   ....[4]....
        /*0068*/ 	.word	0x000006e0


	//   ....[5]....
        /*006c*/ 	.word	0x00000740


	//   ....[6]....
        /*0070*/ 	.word	0x00000850


	//   ....[7]....
        /*0074*/ 	.word	0x00000880


	//   ....[8]....
        /*0078*/ 	.word	0x000021f0


	//----- nvinfo : EIATTR_COOP_GROUP_MASK_REGIDS
	.align		4
.L_29:
        /*007c*/ 	.byte	0x04, 0x29
        /*007e*/ 	.short	(.L_31 - .L_30)


	//   ....[0]....
.L_30:
        /*0080*/ 	.word	0xffffffff


	//   ....[1]....
        /*0084*/ 	.word	0xffffffff


	//   ....[2]....
        /*0088*/ 	.word	0xffffffff


	//   ....[3]....
        /*008c*/ 	.word	0xffffffff


	//   ....[4]....
        /*0090*/ 	.word	0xffffffff


	//   ....[5]....
        /*0094*/ 	.word	0xffffffff


	//   ....[6]....
        /*0098*/ 	.word	0xffffffff


	//----- nvinfo : EIATTR_COOP_GROUP_INSTR_OFFSETS
	.align		4
.L_31:
        /*009c*/ 	.byte	0x04, 0x28
        /*009e*/ 	.short	(.L_33 - .L_32)


	//   ....[0]....
.L_32:
        /*00a0*/ 	.word	0x00000070


	//   ....[1]....
        /*00a4*/ 	.word	0x00000080


	//   ....[2]....
        /*00a8*/ 	.word	0x00000140


	//   ....[3]....
        /*00ac*/ 	.word	0x000003a0


	//   ....[4]....
        /*00b0*/ 	.word	0x000003e0


	//   ....[5]....
        /*00b4*/ 	.word	0x00000460


	//   ....[6]....
        /*00b8*/ 	.word	0x00000a30


	//----- nvinfo : EIATTR_REG_RECONFIG
	.align		4
.L_33:
        /*00bc*/ 	.byte	0x01, 0x54
	.zero		2


	//----- nvinfo : EIATTR_SYSCALL_OFFSETS
	.align		4
        /*00c0*/ 	.byte	0x04, 0x46
        /*00c2*/ 	.short	(.L_35 - .L_34)


	//   ....[0]....
.L_34:
        /*00c4*/ 	.word	0x000019a0


	//----- nvinfo : EIATTR_MBARRIER_INSTR_OFFSETS
	.align		4
.L_35:
        /*00c8*/ 	.byte	0x04, 0x39
        /*00ca*/ 	.short	(.L_37 - .L_36)


	//   ....[0]....
.L_36:
        /*00cc*/ 	.word	0x00000260
        /*00d0*/ 	.word	0x000000ff
        /*00d4*/ 	.word	0x00000000
        /*00d8*/ 	.short	0x0100
        /*00da*/ 	.byte	0x08
	.zero		1


	//   ....[1]....
        /*00dc*/ 	.word	0x00000270
        /*00e0*/ 	.word	0x000000ff
        /*00e4*/ 	.word	0x00000048
        /*00e8*/ 	.short	0x0100
        /*00ea*/ 	.byte	0x08
	.zero		1


	//   ....[2]....
        /*00ec*/ 	.word	0x00000280
        /*00f0*/ 	.word	0x000000ff
        /*00f4*/ 	.word	0x00000008
        /*00f8*/ 	.short	0x0100
        /*00fa*/ 	.byte	0x08
	.zero		1


	//   ....[3]....
        /*00fc*/ 	.word	0x00000290
        /*0100*/ 	.word	0x000000ff
        /*0104*/ 	.word	0x00000050
        /*0108*/ 	.short	0x0100
        /*010a*/ 	.byte	0x08
	.zero		1


	//   ....[4]....
        /*010c*/ 	.word	0x000002a0
        /*0110*/ 	.word	0x000000ff
        /*0114*/ 	.word	0x00000010
        /*0118*/ 	.short	0x0100
        /*011a*/ 	.byte	0x08
	.zero		1


	//   ....[5]....
        /*011c*/ 	.word	0x000002b0
        /*0120*/ 	.word	0x000000ff
        /*0124*/ 	.word	0x00000058
        /*0128*/ 	.short	0x0100
        /*012a*/ 	.byte	0x08
	.zero		1


	//   ....[6]....
        /*012c*/ 	.word	0x000002c0
        /*0130*/ 	.word	0x000000ff
        /*0134*/ 	.word	0x00000018
        /*0138*/ 	.short	0x0100
        /*013a*/ 	.byte	0x08
	.zero		1


	//   ....[7]....
        /*013c*/ 	.word	0x000002d0
        /*0140*/ 	.word	0x000000ff
        /*0144*/ 	.word	0x00000060
        /*0148*/ 	.short	0x0100
        /*014a*/ 	.byte	0x08
	.zero		1


	//   ....[8]....
        /*014c*/ 	.word	0x000002e0
        /*0150*/ 	.word	0x000000ff
        /*0154*/ 	.word	0x00000020
        /*0158*/ 	.short	0x0100
        /*015a*/ 	.byte	0x08
	.zero		1


	//   ....[9]....
        /*015c*/ 	.word	0x000002f0
        /*0160*/ 	.word	0x000000ff
        /*0164*/ 	.word	0x00000068
        /*0168*/ 	.short	0x0100
        /*016a*/ 	.byte	0x08
	.zero		1


	//   ....[10]....
        /*016c*/ 	.word	0x00000300
        /*0170*/ 	.word	0x000000ff
        /*0174*/ 	.word	0x00000028
        /*0178*/ 	.short	0x0100
        /*017a*/ 	.byte	0x08
	.zero		1


	//   ....[11]....
        /*017c*/ 	.word	0x00000310
        /*0180*/ 	.word	0x000000ff
        /*0184*/ 	.word	0x00000070
        /*0188*/ 	.short	0x0100
        /*018a*/ 	.byte	0x08
	.zero		1


	//   ....[12]....
        /*018c*/ 	.word	0x00000320
        /*0190*/ 	.word	0x000000ff
        /*0194*/ 	.word	0x00000030
        /*0198*/ 	.short	0x0100
        /*019a*/ 	.byte	0x08
	.zero		1


	//   ....[13]....
        /*019c*/ 	.word	0x00000330
        /*01a0*/ 	.word	0x000000ff
        /*01a4*/ 	.word	0x00000078
        /*01a8*/ 	.short	0x0100
        /*01aa*/ 	.byte	0x08
	.zero		1


	//   ....[14]....
        /*01ac*/ 	.word	0x00000340
        /*01b0*/ 	.word	0x000000ff
        /*01b4*/ 	.word	0x00000038
        /*01b8*/ 	.short	0x0100
        /*01ba*/ 	.byte	0x08
	.zero		1


	//   ....[15]....
        /*01bc*/ 	.word	0x00000350
        /*01c0*/ 	.word	0x000000ff
        /*01c4*/ 	.word	0x00000080
        /*01c8*/ 	.short	0x0100
        /*01ca*/ 	.byte	0x08
	.zero		1


	//   ....[16]....
        /*01cc*/ 	.word	0x00000360
        /*01d0*/ 	.word	0x000000ff
        /*01d4*/ 	.word	0x00000040
        /*01d8*/ 	.short	0x0100
        /*01da*/ 	.byte	0x08
	.zero		1


	//   ....[17]....
        /*01dc*/ 	.word	0x00000370
        /*01e0*/ 	.word	0x000000ff
        /*01e4*/ 	.word	0x00000088
        /*01e8*/ 	.short	0x0100
        /*01ea*/ 	.byte	0x08
	.zero		1


	//   ....[18]....
        /*01ec*/ 	.word	0x000008d0
        /*01f0*/ 	.word	0x000000ff
        /*01f4*/ 	.word	0x000000c0
        /*01f8*/ 	.short	0x0100
        /*01fa*/ 	.byte	0x08
	.zero		1


	//   ....[19]....
        /*01fc*/ 	.word	0x00000960
        /*0200*/ 	.word	0x000000ff
        /*0204*/ 	.word	0x000000c8
        /*0208*/ 	.short	0x0100
        /*020a*/ 	.byte	0x08
	.zero		1


	//   ....[20]....
        /*020c*/ 	.word	0x000009b0
        /*0210*/ 	.word	0x000000ff
        /*0214*/ 	.word	0x000000a0
        /*0218*/ 	.short	0x0100
        /*021a*/ 	.byte	0x09
	.zero		1


	//   ....[21]....
        /*021c*/ 	.word	0x000009c0
        /*0220*/ 	.word	0x000000ff
        /*0224*/ 	.word	0x000000a8
        /*0228*/ 	.short	0x0100
        /*022a*/ 	.byte	0x09
	.zero		1


	//   ....[22]....
        /*022c*/ 	.word	0x000009d0
        /*0230*/ 	.word	0x000000ff
        /*0234*/ 	.word	0x000000b0
        /*0238*/ 	.short	0x0100
        /*023a*/ 	.byte	0x09
	.zero		1


	//   ....[23]....
        /*023c*/ 	.word	0x000009e0
        /*0240*/ 	.word	0x000000ff
        /*0244*/ 	.word	0x000000b8
        /*0248*/ 	.short	0x0100
        /*024a*/ 	.byte	0x09
	.zero		1


	//   ....[24]....
        /*024c*/ 	.word	0x00001860
        /*0250*/ 	.word	0x000000ff
        /*0254*/ 	.word	0xfffffff8
        /*0258*/ 	.short	0x010a
        /*025a*/ 	.byte	0x2b
	.zero		1


	//   ....[25]....
        /*025c*/ 	.word	0x00001a20
        /*0260*/ 	.word	0x00000003
        /*0264*/ 	.word	0x00000000
        /*0268*/ 	.short	0x010a
        /*026a*/ 	.byte	0x3f
	.zero		1


	//   ....[26]....
        /*026c*/ 	.word	0x00001a80
        /*0270*/ 	.word	0x00000003
        /*0274*/ 	.word	0x00000000
        /*0278*/ 	.short	0x010a
        /*027a*/ 	.byte	0x3f
	.zero		1


	//   ....[27]....
        /*027c*/ 	.word	0x00001de0
        /*0280*/ 	.word	0x000000ff
        /*0284*/ 	.word	0x00000000
        /*0288*/ 	.short	0x010a
        /*028a*/ 	.byte	0x04
	.zero		1


	//   ....[28]....
        /*028c*/ 	.word	0x00001e20
        /*0290*/ 	.word	0x000000ff
        /*0294*/ 	.word	0x00000000
        /*0298*/ 	.short	0x010a
        /*029a*/ 	.byte	0x04
	.zero		1


	//   ....[29]....
        /*029c*/ 	.word	0x00002080
        /*02a0*/ 	.word	0x00000005
        /*02a4*/ 	.word	0x00000000
        /*02a8*/ 	.short	0x0101
        /*02aa*/ 	.byte	0x3f
	.zero		1


	//   ....[30]....
        /*02ac*/ 	.word	0x00002190
        /*02b0*/ 	.word	0x00000003
        /*02b4*/ 	.word	0x00000000
        /*02b8*/ 	.short	0x0101
        /*02ba*/ 	.byte	0x2e
	.zero		1


	//   ....[31]....
        /*02bc*/ 	.word	0x00002290
        /*02c0*/ 	.word	0x00000003
        /*02c4*/ 	.word	0x00000000
        /*02c8*/ 	.short	0x0101
        /*02ca*/ 	.byte	0x3f
	.zero		1


	//   ....[32]....
        /*02cc*/ 	.word	0x00002310
        /*02d0*/ 	.word	0x000000ff
        /*02d4*/ 	.word	0x00000008
        /*02d8*/ 	.short	0x010a
        /*02da*/ 	.byte	0x2b
	.zero		1


	//   ....[33]....
        /*02dc*/ 	.word	0x00006480
        /*02e0*/ 	.word	0x00000000
        /*02e4*/ 	.word	0x00000000
        /*02e8*/ 	.short	0x0101
        /*02ea*/ 	.byte	0x2e
	.zero		1


	//   ....[34]....
        /*02ec*/ 	.word	0x00006e90
        /*02f0*/ 	.word	0x0000000b
        /*02f4*/ 	.word	0x00000048
        /*02f8*/ 	.short	0x010a
        /*02fa*/ 	.byte	0x3f
	.zero		1


	//   ....[35]....
        /*02fc*/ 	.word	0x000072a0
        /*0300*/ 	.word	0x00000006
        /*0304*/ 	.word	0x000000c8
        /*0308*/ 	.short	0x0101
        /*030a*/ 	.byte	0x3f
	.zero		1


	//   ....[36]....
        /*030c*/ 	.word	0x000079c0
        /*0310*/ 	.word	0x00000007
        /*0314*/ 	.word	0x00000000
        /*0318*/ 	.short	0x010a
        /*031a*/ 	.byte	0x3f
	.zero		1


	//   ....[37]....
        /*031c*/ 	.word	0x00007a40
        /*0320*/ 	.word	0x00000006
        /*0324*/ 	.word	0x00000000
        /*0328*/ 	.short	0x010a
        /*032a*/ 	.byte	0x3f
	.zero		1


	//   ....[38]....
        /*032c*/ 	.word	0x00007ad0
        /*0330*/ 	.word	0x00000007
        /*0334*/ 	.word	0x00000000
        /*0338*/ 	.short	0x010a
        /*033a*/ 	.byte	0x3f
	.zero		1


	//   ....[39]....
        /*033c*/ 	.word	0x00007b60
        /*0340*/ 	.word	0x00000006
        /*0344*/ 	.word	0x00000000
        /*0348*/ 	.short	0x010a
        /*034a*/ 	.byte	0x3f
	.zero		1


	//   ....[40]....
        /*034c*/ 	.word	0x00007bf0
        /*0350*/ 	.word	0x00000007
        /*0354*/ 	.word	0x00000000
        /*0358*/ 	.short	0x010a
        /*035a*/ 	.byte	0x3f
	.zero		1


	//   ....[41]....
        /*035c*/ 	.word	0x00007c80
        /*0360*/ 	.word	0x00000006
        /*0364*/ 	.word	0x00000000
        /*0368*/ 	.short	0x010a
        /*036a*/ 	.byte	0x3f
	.zero		1


	//   ....[42]....
        /*036c*/ 	.word	0x00007d10
        /*0370*/ 	.word	0x00000007
        /*0374*/ 	.word	0x00000000
        /*0378*/ 	.short	0x010a
        /*037a*/ 	.byte	0x3f
	.zero		1


	//   ....[43]....
        /*037c*/ 	.word	0x00007da0
        /*0380*/ 	.word	0x00000006
        /*0384*/ 	.word	0x00000000
        /*0388*/ 	.short	0x010a
        /*038a*/ 	.byte	0x3f
	.zero		1


	//   ....[44]....
        /*038c*/ 	.word	0x00007e30
        /*0390*/ 	.word	0x00000005
        /*0394*/ 	.word	0x00000000
        /*0398*/ 	.short	0x010a
        /*039a*/ 	.byte	0x3f
	.zero		1


	//   ....[45]....
        /*039c*/ 	.word	0x00007ea0
        /*03a0*/ 	.word	0x00000003
        /*03a4*/ 	.word	0xfffffff8
        /*03a8*/ 	.short	0x010a
        /*03aa*/ 	.byte	0x3f
	.zero		1


	//   ....[46]....
        /*03ac*/ 	.word	0x00007ef0
        /*03b0*/ 	.word	0x00000003
        /*03b4*/ 	.word	0x00000000
        /*03b8*/ 	.short	0x010a
        /*03ba*/ 	.byte	0x3f
	.zero		1


	//   ....[47]....
        /*03bc*/ 	.word	0x00007f50
        /*03c0*/ 	.word	0x00000005
        /*03c4*/ 	.word	0x00000000
        /*03c8*/ 	.short	0x010a
        /*03ca*/ 	.byte	0x3f
	.zero		1


	//   ....[48]....
        /*03cc*/ 	.word	0x00007fb0
        /*03d0*/ 	.word	0x00000003
        /*03d4*/ 	.word	0x00000008
        /*03d8*/ 	.short	0x010a
        /*03da*/ 	.byte	0x3f
	.zero		1


	//   ....[49]....
        /*03dc*/ 	.word	0x00008080
        /*03e0*/ 	.word	0x0000000b
        /*03e4*/ 	.word	0x00000048
        /*03e8*/ 	.short	0x010a
        /*03ea*/ 	.byte	0x3f
	.zero		1


	//   ....[50]....
        /*03ec*/ 	.word	0x00008150
        /*03f0*/ 	.word	0x00000007
        /*03f4*/ 	.word	0x00000000
        /*03f8*/ 	.short	0x010a
        /*03fa*/ 	.byte	0x3f
	.zero		1


	//   ....[51]....
        /*03fc*/ 	.word	0x000081a0
        /*0400*/ 	.word	0x00000006
        /*0404*/ 	.word	0x00000000
        /*0408*/ 	.short	0x010a
        /*040a*/ 	.byte	0x3f
	.zero		1


	//   ....[52]....
        /*040c*/ 	.word	0x000081f0
        /*0410*/ 	.word	0x00000007
        /*0414*/ 	.word	0x00000000
        /*0418*/ 	.short	0x010a
        /*041a*/ 	.byte	0x3f
	.zero		1


	//   ....[53]....
        /*041c*/ 	.word	0x00008240
        /*0420*/ 	.word	0x00000006
        /*0424*/ 	.word	0x00000000
        /*0428*/ 	.short	0x010a
        /*042a*/ 	.byte	0x3f
	.zero		1


	//   ....[54]....
        /*042c*/ 	.word	0x00008290
        /*0430*/ 	.word	0x00000007
        /*0434*/ 	.word	0x00000000
        /*0438*/ 	.short	0x010a
        /*043a*/ 	.byte	0x3f
	.zero		1


	//   ....[55]....
        /*043c*/ 	.word	0x000082e0
        /*0440*/ 	.word	0x00000006
        /*0444*/ 	.word	0x00000000
        /*0448*/ 	.short	0x010a
        /*044a*/ 	.byte	0x3f
	.zero		1


	//   ....[56]....
        /*044c*/ 	.word	0x00008330
        /*0450*/ 	.word	0x00000007
        /*0454*/ 	.word	0x00000000
        /*0458*/ 	.short	0x010a
        /*045a*/ 	.byte	0x3f
	.zero		1


	//   ....[57]....
        /*045c*/ 	.word	0x00008380
        /*0460*/ 	.word	0x00000006
        /*0464*/ 	.word	0x00000000
        /*0468*/ 	.short	0x010a
        /*046a*/ 	.byte	0x3f
	.zero		1


	//----- nvinfo : EIATTR_NUM_MBARRIERS
	.align		4
.L_37:
        /*046c*/ 	.byte	0x03, 0x38
        /*046e*/ 	.short	0x0018


	//----- nvinfo : EIATTR_EXIT_INSTR_OFFSETS
	.align		4
        /*0470*/ 	.byte	0x04, 0x1c
        /*0472*/ 	.short	(.L_39 - .L_38)


	//   ....[0]....
.L_38:
        /*0474*/ 	.word	0x000014c0


	//   ....[1]....
        /*0478*/ 	.word	0x00001520


	//   ....[2]....
        /*047c*/ 	.word	0x00006aa0


	//   ....[3]....
        /*0480*/ 	.word	0x00006ad0


	//   ....[4]....
        /*0484*/ 	.word	0x00007e80


	//----- nvinfo : EIATTR_MAX_THREADS
	.align		4
.L_39:
        /*0488*/ 	.byte	0x04, 0x05
        /*048a*/ 	.short	(.L_41 - .L_40)
.L_40:
        /*048c*/ 	.word	0x00000180
        /*0490*/ 	.word	0x00000001
        /*0494*/ 	.word	0x00000001


	//----- nvinfo : EIATTR_CRS_STACK_SIZE
	.align		4
.L_41:
        /*0498*/ 	.byte	0x04, 0x1e
        /*049a*/ 	.short	(.L_43 - .L_42)
.L_42:
        /*049c*/ 	.word	0x00000000


	//----- nvinfo : EIATTR_CBANK_PARAM_SIZE
	.align		4
.L_43:
        /*04a0*/ 	.byte	0x03, 0x19
        /*04a2*/ 	.short	0x0470


	//----- nvinfo : EIATTR_PARAM_CBANK
	.align		4
        /*04a4*/ 	.byte	0x04, 0x0a
        /*04a6*/ 	.short	(.L_45 - .L_44)
	.align		4
.L_44:
        /*04a8*/ 	.word	index@(.nv.constant0._ZN7cutlass13device_kernelINS_4gemm6kernel13GemmUniversalIN4cute5tupleIJiiiiEEENS1_10collective13CollectiveMmaINS1_34MainloopSm90TmaGmmaWarpSpecializedILi9ENS5_IJNS4_1CILi2EEESB_NSA_ILi1EEEEEENS1_32KernelTmaWarpSpecializedPingpongEEENS5_IJNSA_ILi64EEENSA_ILi128EEESG_EEENS_10bfloat16_tENS5_IJlSC_lEEESJ_SK_NS4_8TiledMMAINS4_8MMA_AtomIJNS4_4SM904GMMA28MMA_64x128x16_F32BF16BF16_SSILNSO_5MajorE0ELSQ_0ELNSO_7ScaleInE1ELSR_1EEEEEENS4_6LayoutINS5_IJSC_SC_SC_EEENS5_IJNSA_ILi0EEESW_SW_EEEEENS5_IJNS4_10UnderscoreESZ_SZ_EEEEENS4_23SM90_TMA_LOAD_MULTICASTENS4_14ComposedLayoutINS4_7SwizzleILi3ELi4ELi3EEENS4_18smem_ptr_flag_bitsILi16EEENSU_INS5_IJNSA_ILi8EEESG_EEENS5_IJSG_SC_EEEEEEEvNS4_8identityES12_S1C_vS1D_EENS_8epilogue10collective6detail29Sm90TmaWarpSpecializedAdapterINS1G_15DefaultEpilogueISJ_SK_SK_NS1F_6thread17LinearCombinationISJ_Li1EffLNS1K_9ScaleType4KindE0ELNS_15FloatRoundStyleE2ESJ_EENS1_15EpilogueDefaultEEEEEvvEEEEvNT_6ParamsE)
        /*04ac*/ 	.short	0x0210
        /*04ae*/ 	.short	0x0470


	//----- nvinfo : EIATTR_SW_WAR
	.align		4
.L_45:
        /*04b0*/ 	.byte	0x04, 0x36
        /*04b2*/ 	.short	(.L_47 - .L_46)
.L_46:
        /*04b4*/ 	.word	0x00000008
.L_47:


//--------------------- .nv.callgraph             --------------------------
	.section	.nv.callgraph,"",@"SHT_CUDA_CALLGRAPH"
	.align	4
	.sectionentsize	8
	.align		4
        /*0000*/ 	.word	0x00000000
	.align		4
        /*0004*/ 	.word	0xffffffff
	.align		4
        /*0008*/ 	.word	index@(_ZN7cutlass13device_kernelINS_4gemm6kernel13GemmUniversalIN4cute5tupleIJiiiiEEENS1_10collective13CollectiveMmaINS1_34MainloopSm90TmaGmmaWarpSpecializedILi9ENS5_IJNS4_1CILi2EEESB_NSA_ILi1EEEEEENS1_32KernelTmaWarpSpecializedPingpongEEENS5_IJNSA_ILi64EEENSA_ILi128EEESG_EEENS_10bfloat16_tENS5_IJlSC_lEEESJ_SK_NS4_8TiledMMAINS4_8MMA_AtomIJNS4_4SM904GMMA28MMA_64x128x16_F32BF16BF16_SSILNSO_5MajorE0ELSQ_0ELNSO_7ScaleInE1ELSR_1EEEEEENS4_6LayoutINS5_IJSC_SC_SC_EEENS5_IJNSA_ILi0EEESW_SW_EEEEENS5_IJNS4_10UnderscoreESZ_SZ_EEEEENS4_23SM90_TMA_LOAD_MULTICASTENS4_14ComposedLayoutINS4_7SwizzleILi3ELi4ELi3EEENS4_18smem_ptr_flag_bitsILi16EEENSU_INS5_IJNSA_ILi8EEESG_EEENS5_IJSG_SC_EEEEEEEvNS4_8identityES12_S1C_vS1D_EENS_8epilogue10collective6detail29Sm90TmaWarpSpecializedAdapterINS1G_15DefaultEpilogueISJ_SK_SK_NS1F_6thread17LinearCombinationISJ_Li1EffLNS1K_9ScaleType4KindE0ELNS_15FloatRoundStyleE2ESJ_EENS1_15EpilogueDefaultEEEEEvvEEEEvNT_6ParamsE)
	.align		4
        /*000c*/ 	.word	index@(__assertfail)
	.align		4
        /*0010*/ 	.word	0x00000000
	.align		4
        /*0014*/ 	.word	0xfffffffe
	.align		4
        /*0018*/ 	.word	0x00000000
	.align		4
        /*001c*/ 	.word	0xfffffffd
	.align		4
        /*0020*/ 	.word	0x00000000
	.align		4
        /*0024*/ 	.word	0xfffffffc


//--------------------- .nv.constant4             --------------------------
	.section	.nv.constant4,"a",@progbits
	.align	8
	.align		8
.nv.constant4:
        /*0000*/ 	.dword	__assertfail
	.align		8
        /*0008*/ 	.dword	__unnamed_1
	.align		8
        /*0010*/ 	.dword	_ZN40_INTERNAL_adf31a1f_4_k_cu_0be24154_213654cuda3std3__45__cpo5beginE
	.align		8
        /*0018*/ 	.dword	_ZN40_INTERNAL_adf31a1f_4_k_cu_0be24154_213654cuda3std3__45__cpo3endE
	.align		8
        /*0020*/ 	.dword	_ZN40_INTERNAL_adf31a1f_4_k_cu_0be24154_213654cuda3std3__45__cpo6cbeginE
	.align		8
        /*0028*/ 	.dword	_ZN40_INTERNAL_adf31a1f_4_k_cu_0be24154_213654cuda3std3__45__cpo4cendE
	.align		8
        /*0030*/ 	.dword	_ZN40_INTERNAL_adf31a1f_4_k_cu_0be24154_213654cuda3std3__442_GLOBAL__N__adf31a1f_4_k_cu_0be24154_213656ignoreE
	.align		8
        /*0038*/ 	.dword	_ZN40_INTERNAL_adf31a1f_4_k_cu_0be24154_213654cuda3std3__419piecewise_constructE
	.align		8
        /*0040*/ 	.dword	_ZN40_INTERNAL_adf31a1f_4_k_cu_0be24154_213654cuda3std3__48in_placeE
	.align		8
        /*0048*/ 	.dword	_ZN40_INTERNAL_adf31a1f_4_k_cu_0be24154_213654cuda3std6ranges3__45__cpo4swapE
	.align		8
        /*0050*/ 	.dword	_ZN40_INTERNAL_adf31a1f_4_k_cu_0be24154_213654cuda3std6ranges3__45__cpo9iter_moveE
	.align		8
        /*0058*/ 	.dword	_ZN40_INTERNAL_adf31a1f_4_k_cu_0be24154_213654cute7productE
	.align		8
        /*0060*/ 	.dword	_ZN40_INTERNAL_adf31a1f_4_k_cu_0be24154_213654cute1_E
	.align		8
        /*0068*/ 	.dword	$str$22
	.align		8
        /*0070*/ 	.dword	$str$23


//--------------------- .text._ZN7cutlass13device_kernelINS_4gemm6kernel13GemmUniversalIN4cute5tupleIJiiiiEEENS1_10collective13CollectiveMmaINS1_34MainloopSm90TmaGmmaWarpSpecializedILi9ENS5_IJNS4_1CILi2EEESB_NSA_ILi1EEEEEENS1_32KernelTmaWarpSpecializedPingpongEEENS5_IJNSA_ILi64EEENSA_ILi128EEESG_EEENS_10bfloat16_tENS5_IJlSC_lEEESJ_SK_NS4_8TiledMMAINS4_8MMA_AtomIJNS4_4SM904GMMA28MMA_64x128x16_F32BF16BF16_SSILNSO_5MajorE0ELSQ_0ELNSO_7ScaleInE1ELSR_1EEEEEENS4_6LayoutINS5_IJSC_SC_SC_EEENS5_IJNSA_ILi0EEESW_SW_EEEEENS5_IJNS4_10UnderscoreESZ_SZ_EEEEENS4_23SM90_TMA_LOAD_MULTICASTENS4_14ComposedLayoutINS4_7SwizzleILi3ELi4ELi3EEENS4_18smem_ptr_flag_bitsILi16EEENSU_INS5_IJNSA_ILi8EEESG_EEENS5_IJSG_SC_EEEEEEEvNS4_8identityES12_S1C_vS1D_EENS_8epilogue10collective6detail29Sm90TmaWarpSpecializedAdapterINS1G_15DefaultEpilogueISJ_SK_SK_NS1F_6thread17LinearCombinationISJ_Li1EffLNS1K_9ScaleType4KindE0ELNS_15FloatRoundStyleE2ESJ_EENS1_15EpilogueDefaultEEEEEvvEEEEvNT_6ParamsE --------------------------
	.section	.text._ZN7cutlass13device_kernelINS_4gemm6kernel13GemmUniversalIN4cute5tupleIJiiiiEEENS1_10collective13CollectiveMmaINS1_34MainloopSm90TmaGmmaWarpSpecializedILi9ENS5_IJNS4_1CILi2EEESB_NSA_ILi1EEEEEENS1_32KernelTmaWarpSpecializedPingpongEEENS5_IJNSA_ILi64EEENSA_ILi128EEESG_EEENS_10bfloat16_tENS5_IJlSC_lEEESJ_SK_NS4_8TiledMMAINS4_8MMA_AtomIJNS4_4SM904GMMA28MMA_64x128x16_F32BF16BF16_SSILNSO_5MajorE0ELSQ_0ELNSO_7ScaleInE1ELSR_1EEEEEENS4_6LayoutINS5_IJSC_SC_SC_EEENS5_IJNSA_ILi0EEESW_SW_EEEEENS5_IJNS4_10UnderscoreESZ_SZ_EEEEENS4_23SM90_TMA_LOAD_MULTICASTENS4_14ComposedLayoutINS4_7SwizzleILi3ELi4ELi3EEENS4_18smem_ptr_flag_bitsILi16EEENSU_INS5_IJNSA_ILi8EEESG_EEENS5_IJSG_SC_EEEEEEEvNS4_8identityES12_S1C_vS1D_EENS_8epilogue10collective6detail29Sm90TmaWarpSpecializedAdapterINS1G_15DefaultEpilogueISJ_SK_SK_NS1F_6thread17LinearCombinationISJ_Li1EffLNS1K_9ScaleType4KindE0ELNS_15FloatRoundStyleE2ESJ_EENS1_15EpilogueDefaultEEEEEvvEEEEvNT_6ParamsE,"ax",@progbits
	.align	128
.text._ZN7cutlass13device_kernelINS_4gemm6kernel13GemmUniversalIN4cute5tupleIJiiiiEEENS1_10collective13CollectiveMmaINS1_34MainloopSm90TmaGmmaWarpSpecializedILi9ENS5_IJNS4_1CILi2EEESB_NSA_ILi1EEEEEENS1_32KernelTmaWarpSpecializedPingpongEEENS5_IJNSA_ILi64EEENSA_ILi128EEESG_EEENS_10bfloat16_tENS5_IJlSC_lEEESJ_SK_NS4_8TiledMMAINS4_8MMA_AtomIJNS4_4SM904GMMA28MMA_64x128x16_F32BF16BF16_SSILNSO_5MajorE0ELSQ_0ELNSO_7ScaleInE1ELSR_1EEEEEENS4_6LayoutINS5_IJSC_SC_SC_EEENS5_IJNSA_ILi0EEESW_SW_EEEEENS5_IJNS4_10UnderscoreESZ_SZ_EEEEENS4_23SM90_TMA_LOAD_MULTICASTENS4_14ComposedLayoutINS4_7SwizzleILi3ELi4ELi3EEENS4_18smem_ptr_flag_bitsILi16EEENSU_INS5_IJNSA_ILi8EEESG_EEENS5_IJSG_SC_EEEEEEEvNS4_8identityES12_S1C_vS1D_EENS_8epilogue10collective6detail29Sm90TmaWarpSpecializedAdapterINS1G_15DefaultEpilogueISJ_SK_SK_NS1F_6thread17LinearCombinationISJ_Li1EffLNS1K_9ScaleType4KindE0ELNS_15FloatRoundStyleE2ESJ_EENS1_15EpilogueDefaultEEEEEvvEEEEvNT_6ParamsE:
        .type           _ZN7cutlass13device_kernelINS_4gemm6kernel13GemmUniversalIN4cute5tupleIJiiiiEEENS1_10collective13CollectiveMmaINS1_34MainloopSm90TmaGmmaWarpSpecializedILi9ENS5_IJNS4_1CILi2EEESB_NSA_ILi1EEEEEENS1_32KernelTmaWarpSpecializedPingpongEEENS5_IJNSA_ILi64EEENSA_ILi128EEESG_EEENS_10bfloat16_tENS5_IJlSC_lEEESJ_SK_NS4_8TiledMMAINS4_8MMA_AtomIJNS4_4SM904GMMA28MMA_64x128x16_F32BF16BF16_SSILNSO_5MajorE0ELSQ_0ELNSO_7ScaleInE1ELSR_1EEEEEENS4_6LayoutINS5_IJSC_SC_SC_EEENS5_IJNSA_ILi0EEESW_SW_EEEEENS5_IJNS4_10UnderscoreESZ_SZ_EEEEENS4_23SM90_TMA_LOAD_MULTICASTENS4_14ComposedLayoutINS4_7SwizzleILi3ELi4ELi3EEENS4_18smem_ptr_flag_bitsILi16EEENSU_INS5_IJNSA_ILi8EEESG_EEENS5_IJSG_SC_EEEEEEEvNS4_8identityES12_S1C_vS1D_EENS_8epilogue10collective6detail29Sm90TmaWarpSpecializedAdapterINS1G_15DefaultEpilogueISJ_SK_SK_NS1F_6thread17LinearCombinationISJ_Li1EffLNS1K_9ScaleType4KindE0ELNS_15FloatRoundStyleE2ESJ_EENS1_15EpilogueDefaultEEEEEvvEEEEvNT_6ParamsE,@function
        .size           _ZN7cutlass13device_kernelINS_4gemm6kernel13GemmUniversalIN4cute5tupleIJiiiiEEENS1_10collective13CollectiveMmaINS1_34MainloopSm90TmaGmmaWarpSpecializedILi9ENS5_IJNS4_1CILi2EEESB_NSA_ILi1EEEEEENS1_32KernelTmaWarpSpecializedPingpongEEENS5_IJNSA_ILi64EEENSA_ILi128EEESG_EEENS_10bfloat16_tENS5_IJlSC_lEEESJ_SK_NS4_8TiledMMAINS4_8MMA_AtomIJNS4_4SM904GMMA28MMA_64x128x16_F32BF16BF16_SSILNSO_5MajorE0ELSQ_0ELNSO_7ScaleInE1ELSR_1EEEEEENS4_6LayoutINS5_IJSC_SC_SC_EEENS5_IJNSA_ILi0EEESW_SW_EEEEENS5_IJNS4_10UnderscoreESZ_SZ_EEEEENS4_23SM90_TMA_LOAD_MULTICASTENS4_14ComposedLayoutINS4_7SwizzleILi3ELi4ELi3EEENS4_18smem_ptr_flag_bitsILi16EEENSU_INS5_IJNSA_ILi8EEESG_EEENS5_IJSG_SC_EEEEEEEvNS4_8identityES12_S1C_vS1D_EENS_8epilogue10collective6detail29Sm90TmaWarpSpecializedAdapterINS1G_15DefaultEpilogueISJ_SK_SK_NS1F_6thread17LinearCombinationISJ_Li1EffLNS1K_9ScaleType4KindE0ELNS_15FloatRoundStyleE2ESJ_EENS1_15EpilogueDefaultEEEEEvvEEEEvNT_6ParamsE,(.L_x_212 - _ZN7cutlass13device_kernelINS_4gemm6kernel13GemmUniversalIN4cute5tupleIJiiiiEEENS1_10collective13CollectiveMmaINS1_34MainloopSm90TmaGmmaWarpSpecializedILi9ENS5_IJNS4_1CILi2EEESB_NSA_ILi1EEEEEENS1_32KernelTmaWarpSpecializedPingpongEEENS5_IJNSA_ILi64EEENSA_ILi128EEESG_EEENS_10bfloat16_tENS5_IJlSC_lEEESJ_SK_NS4_8TiledMMAINS4_8MMA_AtomIJNS4_4SM904GMMA28MMA_64x128x16_F32BF16BF16_SSILNSO_5MajorE0ELSQ_0ELNSO_7ScaleInE1ELSR_1EEEEEENS4_6LayoutINS5_IJSC_SC_SC_EEENS5_IJNSA_ILi0EEESW_SW_EEEEENS5_IJNS4_10UnderscoreESZ_SZ_EEEEENS4_23SM90_TMA_LOAD_MULTICASTENS4_14ComposedLayoutINS4_7SwizzleILi3ELi4ELi3EEENS4_18smem_ptr_flag_bitsILi16EEENSU_INS5_IJNSA_ILi8EEESG_EEENS5_IJSG_SC_EEEEEEEvNS4_8identityES12_S1C_vS1D_EENS_8epilogue10collective6detail29Sm90TmaWarpSpecializedAdapterINS1G_15DefaultEpilogueISJ_SK_SK_NS1F_6thread17LinearCombinationISJ_Li1EffLNS1K_9ScaleType4KindE0ELNS_15FloatRoundStyleE2ESJ_EENS1_15EpilogueDefaultEEEEEvvEEEEvNT_6ParamsE)
        .other          _ZN7cutlass13device_kernelINS_4gemm6kernel13GemmUniversalIN4cute5tupleIJiiiiEEENS1_10collective13CollectiveMmaINS1_34MainloopSm90TmaGmmaWarpSpecializedILi9ENS5_IJNS4_1CILi2EEESB_NSA_ILi1EEEEEENS1_32KernelTmaWarpSpecializedPingpongEEENS5_IJNSA_ILi64EEENSA_ILi128EEESG_EEENS_10bfloat16_tENS5_IJlSC_lEEESJ_SK_NS4_8TiledMMAINS4_8MMA_AtomIJNS4_4SM904GMMA28MMA_64x128x16_F32BF16BF16_SSILNSO_5MajorE0ELSQ_0ELNSO_7ScaleInE1ELSR_1EEEEEENS4_6LayoutINS5_IJSC_SC_SC_EEENS5_IJNSA_ILi0EEESW_SW_EEEEENS5_IJNS4_10UnderscoreESZ_SZ_EEEEENS4_23SM90_TMA_LOAD_MULTICASTENS4_14ComposedLayoutINS4_7SwizzleILi3ELi4ELi3EEENS4_18smem_ptr_flag_bitsILi16EEENSU_INS5_IJNSA_ILi8EEESG_EEENS5_IJSG_SC_EEEEEEEvNS4_8identityES12_S1C_vS1D_EENS_8epilogue10collective6detail29Sm90TmaWarpSpecializedAdapterINS1G_15DefaultEpilogueISJ_SK_SK_NS1F_6thread17LinearCombinationISJ_Li1EffLNS1K_9ScaleType4KindE0ELNS_15FloatRoundStyleE2ESJ_EENS1_15EpilogueDefaultEEEEEvvEEEEvNT_6ParamsE,@"STO_CUDA_ENTRY STV_DEFAULT"
_ZN7cutlass13device_kernelINS_4gemm6kernel13GemmUniversalIN4cute5tupleIJiiiiEEENS1_10collective13CollectiveMmaINS1_34MainloopSm90TmaGmmaWarpSpecializedILi9ENS5_IJNS4_1CILi2EEESB_NSA_ILi1EEEEEENS1_32KernelTmaWarpSpecializedPingpongEEENS5_IJNSA_ILi64EEENSA_ILi128EEESG_EEENS_10bfloat16_tENS5_IJlSC_lEEESJ_SK_NS4_8TiledMMAINS4_8MMA_AtomIJNS4_4SM904GMMA28MMA_64x128x16_F32BF16BF16_SSILNSO_5MajorE0ELSQ_0ELNSO_7ScaleInE1ELSR_1EEEEEENS4_6LayoutINS5_IJSC_SC_SC_EEENS5_IJNSA_ILi0EEESW_SW_EEEEENS5_IJNS4_10UnderscoreESZ_SZ_EEEEENS4_23SM90_TMA_LOAD_MULTICASTENS4_14ComposedLayoutINS4_7SwizzleILi3ELi4ELi3EEENS4_18smem_ptr_flag_bitsILi16EEENSU_INS5_IJNSA_ILi8EEESG_EEENS5_IJSG_SC_EEEEEEEvNS4_8identityES12_S1C_vS1D_EENS_8epilogue10collective6detail29Sm90TmaWarpSpecializedAdapterINS1G_15DefaultEpilogueISJ_SK_SK_NS1F_6thread17LinearCombinationISJ_Li1EffLNS1K_9ScaleType4KindE0ELNS_15FloatRoundStyleE2ESJ_EENS1_15EpilogueDefaultEEEEEvvEEEEvNT_6ParamsE:
[----:B------:R-:W0:Y:S02]  /*0000*/  LDC R1, c[0x0][0x28] ;  /* 0x00000a00ff017b82 */ /* 0x000e240000000800 */
[----:B0-----:R-:W-:Y:S01]  /*0010*/  VIADD R1, R1, 0xfffffff8 ;  /* 0xfffffff801017836 */ /* 0x001fe20000000000 */
[----:B------:R-:W0:Y:S01]  /*0020*/  S2R R4, SR_TID.X ;  /* 0x0000000000047919 */ /* 0x000e220000002100 */
[----:B------:R-:W-:Y:S01]  /*0030*/  ELECT P0, URZ, PT ;  /* 0x00000000003f782f */ /* 0x000fe20003800000 */
[----:B------:R-:W-:Y:S01]  /*0040*/  BSSY B0, `(.L_x_0) ;  /* 0x000000f000007945 */ /* 0x000fe20003800000 */
[--C-:B0-----:R-:W-:Y:S02]  /*0050*/  SHF.R.U32.HI R0, RZ, 0x5, R4.reuse ;  /* 0x00000005ff007819 */ /* 0x101fe40000011604 */
[----:B------:R-:W-:-:S03]  /*0060*/  SHF.R.U32.HI R7, RZ, 0x7, R4 ;  /* 0x00000007ff077819 */ /* 0x000fc60000011604 */
[----:B------:R-:W0:Y:S04]  /*0070*/  SHFL.IDX PT, R2, R0, RZ, 0x1f ;  /* 0x00001fff00027589 */ /* 0x000e2800000e0000 */
[----:B------:R1:W2:Y:S01]  /*0080*/  SHFL.IDX PT, R10, R7, RZ, 0x1f ;  /* 0x00001fff070a7589 */ /* 0x0002a200000e0000 */
[----:B0-----:R-:W-:-:S13]  /*0090*/  ISETP.NE.OR P0, PT, R2, RZ, !P0 ;  /* 0x000000ff0200720c */ /* 0x001fda0004705670 */
[----:B-12---:R-:W-:Y:S05]  /*00a0*/  @P0 BRA `(.L_x_1) ;  /* 0x0000000000200947 */ /* 0x006fea0003800000 */
[----:B------:R-:W-:Y:S02]  /*00b0*/  ULDC.64 UR4, c[0x0][0x198] ;  /* 0x0000660000047ab9 */ /* 0x000fe40000000a00 */
[----:B------:R-:W-:Y:S02]  /*00c0*/  UIADD3 UR6, UP0, UR4, 0xf0, URZ ;  /* 0x000000f004067890 */ /* 0x000fe4000ff1e03f */
[----:B------:R-:W-:Y:S02]  /*00d0*/  UIADD3 UR4, UP1, UR4, 0x1f0, URZ ;  /* 0x000001f004047890 */ /* 0x000fe4000ff3e03f */
[----:B------:R-:W-:Y:S02]  /*00e0*/  UIADD3.X UR7, URZ, UR5, URZ, UP0, !UPT ;  /* 0x000000053f077290 */ /* 0x000fe400087fe43f */
[----:B------:R-:W-:-:S07]  /*00f0*/  UIADD3.X UR5, URZ, UR5, URZ, UP1, !UPT ;  /* 0x000000053f057290 */ /* 0x000fce0008ffe43f */
[----:B------:R0:W-:Y:S02]  /*0100*/  UTMACCTL.PF [UR6] ;  /* 0x00000000060079b9 */ /* 0x0001e40008040000 */
[----:B------:R0:W-:Y:S02]  /*0110*/  UTMACCTL.PF [UR4] ;  /* 0x00000000040079b9 */ /* 0x0001e40008040000 */
[----:B0-----:R-:W-:Y:S01]  /*0120*/  NOP ;  /* 0x0000000000007918 */ /* 0x001fe20000000000 */
.L_x_1:
[----:B------:R-:W-:Y:S05]  /*0130*/  BSYNC B0 ;  /* 0x0000000000007941 */ /* 0x000fea0003800000 */
.L_x_0:
[----:B------:R-:W0:Y:S02]  /*0140*/  SHFL.IDX PT, R9, R0, RZ, 0x1f ;  /* 0x00001fff00097589 */ /* 0x000e2400000e0000 */
[----:B0-----:R-:W-:-:S13]  /*0150*/  ISETP.NE.AND P0, PT, R9, RZ, PT ;  /* 0x000000ff0900720c */ /* 0x001fda0003f05270 */
[----:B------:R-:W-:Y:S05]  /*0160*/  @P0 BRA `(.L_x_2) ;  /* 0x00000000008c0947 */ /* 0x000fea0003800000 */
[----:B------:R-:W-:Y:S01]  /*0170*/  ELECT P0, URZ, PT ;  /* 0x00000000003f782f */ /* 0x000fe20003800000 */
[----:B------:R-:W-:-:S12]  /*0180*/  BSSY B0, `(.L_x_2) ;  /* 0x0000021000007945 */ /* 0x000fd80003800000 */
[----:B------:R-:W-:Y:S05]  /*0190*/  @!P0 BRA `(.L_x_3) ;  /* 0x00000000007c8947 */ /* 0x000fea0003800000 */
[----:B------:R-:W0:Y:S01]  /*01a0*/  S2UR UR8, SR_CgaCtaId ;  /* 0x00000000000879c3 */ /* 0x000e220000008800 */
[----:B------:R-:W-:Y:S01]  /*01b0*/  UMOV UR4, 0x400 ;  /* 0x0000040000047882 */ /* 0x000fe20000000000 */
[----:B------:R-:W-:Y:S01]  /*01c0*/  UMOV UR5, 0x1 ;  /* 0x0000000100057882 */ /* 0x000fe20000000000 */
[----:B------:R-:W-:Y:S02]  /*01d0*/  UMOV UR6, 0x3 ;  /* 0x0000000300067882 */ /* 0x000fe40000000000 */
[----:B------:R-:W-:-:S04]  /*01e0*/  UIADD3 UR6, -UR6, 0x100000, URZ ;  /* 0x0010000006067890 */ /* 0x000fc8000fffe13f */
[----:B------:R-:W-:Y:S02]  /*01f0*/  USHF.L.U32 UR7, UR6, 0xb, URZ ;  /* 0x0000000b06077899 */ /* 0x000fe4000800063f */
[----:B------:R-:W-:Y:S02]  /*0200*/  USHF.L.U32 UR6, UR6, 0x1, URZ ;  /* 0x0000000106067899 */ /* 0x000fe4000800063f */
[----:B0-----:R-:W-:Y:S02]  /*0210*/  ULEA UR8, UR8, UR4, 0x18 ;  /* 0x0000000408087291 */ /* 0x001fe4000f8ec03f */
[----:B------:R-:W-:-:S04]  /*0220*/  UIADD3 UR4, -UR5, 0x100000, URZ ;  /* 0x0010000005047890 */ /* 0x000fc8000fffe13f */
[----:B------:R-:W-:Y:S02]  /*0230*/  USHF.L.U32 UR5, UR4, 0xb, URZ ;  /* 0x0000000b04057899 */ /* 0x000fe4000800063f */
[----:B------:R-:W-:Y:S01]  /*0240*/  USHF.L.U32 UR4, UR4, 0x1, URZ ;  /* 0x0000000104047899 */ /* 0x000fe2000800063f */
[----:B------:R-:W0:Y:S11]  /*0250*/  FENCE.VIEW.ASYNC.S ;  /* 0x00000000000073c6 */ /* 0x000e360000000000 */
[----:B0-----:R0:W1:Y:S01]  /*0260*/  SYNCS.EXCH.64 URZ, [UR8], UR4 ;  /* 0x00000004083f75b2 */ /* 0x0010620008000100 */
[----:B------:R0:W2:Y:S01]  /*0270*/  SYNCS.EXCH.64 URZ, [UR8+0x48], UR6 ;  /* 0x00004806083f75b2 */ /* 0x0000a20008000100 */
[----:B------:R0:W3:Y:S01]  /*0280*/  SYNCS.EXCH.64 URZ, [UR8+0x8], UR4 ;  /* 0x00000804083f75b2 */ /* 0x0000e20008000100 */
[----:B------:R0:W4:Y:S01]  /*0290*/  SYNCS.EXCH.64 URZ, [UR8+0x50], UR6 ;  /* 0x00005006083f75b2 */ /* 0x0001220008000100 */
[----:B------:R0:W0:Y:S01]  /*02a0*/  SYNCS.EXCH.64 URZ, [UR8+0x10], UR4 ;  /* 0x00001004083f75b2 */ /* 0x0000220008000100 */
        /* <DEDUP_REMOVED lines=13> */
[----:B------:R-:W-:Y:S01]  /*0380*/  NOP ;  /* 0x0000000000007918 */ /* 0x000fe20000000000 */
.L_x_3:
[----:B0-----:R-:W-:Y:S05]  /*0390*/  BSYNC B0 ;  /* 0x0000000000007941 */ /* 0x001fea0003800000 */
.L_x_2:
[----:B------:R-:W0:Y:S01]  /*03a0*/  SHFL.IDX PT, R12, R0, RZ, 0x1f ;  /* 0x00001fff000c7589 */ /* 0x000e2200000e0000 */
[----:B------:R-:W5:Y:S01]  /*03b0*/  S2UR UR12, SR_CTAID.X ;  /* 0x00000000000c79c3 */ /* 0x000f620000002500 */
[----:B------:R-:W-:Y:S02]  /*03c0*/  SHF.R.S32.HI R3, RZ, 0x1f, R4 ;  /* 0x0000001fff037819 */ /* 0x000fe40000011404 */
[----:B------:R-:W-:Y:S01]  /*03d0*/  ELECT P0, URZ, PT ;  /* 0x00000000003f782f */ /* 0x000fe20003800000 */
[----:B------:R-:W1:Y:S01]  /*03e0*/  SHFL.IDX PT, R11, R0, RZ, 0x1f ;  /* 0x00001fff000b7589 */ /* 0x000e6200000e0000 */
[----:B------:R-:W-:Y:S01]  /*03f0*/  ULDC UR4, c[0x0][0x150] ;  /* 0x0000540000047ab9 */ /* 0x000fe20000000800 */
[----:B------:R-:W-:Y:S02]  /*0400*/  LEA.HI R3, R3, R4, RZ, 0x7 ;  /* 0x0000000403037211 */ /* 0x000fe400078f38ff */
[----:B------:R-:W-:Y:S01]  /*0410*/  ELECT P1, URZ, PT ;  /* 0x00000000003f782f */ /* 0x000fe20003820000 */
[----:B------:R-:W2:Y:S01]  /*0420*/  S2R R6, SR_CTAID.Y ;  /* 0x0000000000067919 */ /* 0x000ea20000002600 */
[----:B------:R-:W3:Y:S01]  /*0430*/  LDC R14, c[0x0][0x144] ;  /* 0x00005100ff0e7b82 */ /* 0x000ee20000000800 */
[----:B------:R-:W-:Y:S01]  /*0440*/  LOP3.LUT R3, R3, 0xffffff80, RZ, 0xc0, !PT ;  /* 0xffffff8003037812 */ /* 0x000fe200078ec0ff */
[----:B------:R-:W-:Y:S01]  /*0450*/  UMOV UR11, 0x80 ;  /* 0x00000080000b7882 */ /* 0x000fe20000000000 */
[----:B------:R-:W4:Y:S01]  /*0460*/  SHFL.IDX PT, R16, R7, RZ, 0x1f ;  /* 0x00001fff07107589 */ /* 0x000f2200000e0000 */
[----:B------:R-:W-:Y:S01]  /*0470*/  NOP ;  /* 0x0000000000007918 */ /* 0x000fe20000000000 */
[----:B------:R-:W-:Y:S01]  /*0480*/  NOP ;  /* 0x0000000000007918 */ /* 0x000fe20000000000 */
[----:B------:R-:W-:Y:S01]  /*0490*/  IMAD.IADD R5, R4, 0x1, -R3 ;  /* 0x0000000104057824 */ /* 0x000fe200078e0a03 */
[C---:B------:R-:W-:Y:S01]  /*04a0*/  ISETP.NE.AND P4, PT, R10.reuse, RZ, PT ;  /* 0x000000ff0a00720c */ /* 0x040fe20003f85270 */
[----:B------:R-:W4:Y:S01]  /*04b0*/  LDC R15, c[0x0][0x140] ;  /* 0x00005000ff0f7b82 */ /* 0x000f220000000800 */
[----:B------:R-:W-:-:S02]  /*04c0*/  VIADD R36, R10, 0xffffffff ;  /* 0xffffffff0a247836 */ /* 0x000fc40000000000 */
[----:B------:R-:W-:Y:S01]  /*04d0*/  SHF.R.S32.HI R8, RZ, 0x1f, R5 ;  /* 0x0000001fff087819 */ /* 0x000fe20000011405 */
[----:B------:R-:W-:Y:S02]  /*04e0*/  IMAD.MOV.U32 R89, RZ, RZ, 0x1 ;  /* 0x00000001ff597424 */ /* 0x000fe400078e00ff */
[----:B------:R-:W-:Y:S02]  /*04f0*/  ISETP.GE.U32.AND P6, PT, R36, 0x2, PT ;  /* 0x000000022400780c */ /* 0x000fe40003fc6070 */
[----:B0-----:R-:W-:Y:S01]  /*0500*/  ISETP.NE.OR P0, PT, R12, RZ, !P0 ;  /* 0x000000ff0c00720c */ /* 0x001fe20004705670 */
[----:B------:R-:W0:Y:S01]  /*0510*/  LDC R25, c[0x0][0x148] ;  /* 0x00005200ff197b82 */ /* 0x000e220000000800 */
[----:B-----5:R-:W-:Y:S02]  /*0520*/  I2FP.F32.U32 R12, UR12 ;  /* 0x0000000c000c7c45 */ /* 0x020fe40008201000 */
[----:B------:R-:W-:Y:S02]  /*0530*/  LEA.HI R3, R8, R5, RZ, 0x3 ;  /* 0x0000000508037211 */ /* 0x000fe400078f18ff */
[----:B-1----:R-:W-:Y:S01]  /*0540*/  ISETP.NE.OR P1, PT, R11, RZ, !P1 ;  /* 0x000000ff0b00720c */ /* 0x002fe20004f25670 */
[----:B------:R-:W-:Y:S01]  /*0550*/  FMUL R13, R12, UR4 ;  /* 0x000000040c0d7c20 */ /* 0x000fe20008400000 */
[--C-:B------:R-:W-:Y:S01]  /*0560*/  SHF.R.S32.HI R0, RZ, 0x3, R3.reuse ;  /* 0x00000003ff007819 */ /* 0x100fe20000011403 */
[----:B------:R-:W-:Y:S01]  /*0570*/  ULDC UR4, c[0x0][0x154] ;  /* 0x0000550000047ab9 */ /* 0x000fe20000000800 */
[----:B------:R-:W-:-:S02]  /*0580*/  SHF.R.S32.HI R3, RZ, 0x1f, R3 ;  /* 0x0000001fff037819 */ /* 0x000fc40000011403 */
[----:B------:R-:W-:Y:S01]  /*0590*/  SHF.R.S32.HI R12, RZ, 0x1f, R9 ;  /* 0x0000001fff0c7819 */ /* 0x000fe20000011409 */
[----:B------:R-:W1:Y:S01]  /*05a0*/  F2I.U32.TRUNC.NTZ R13, R13 ;  /* 0x0000000d000d7305 */ /* 0x000e62000020f000 */
[----:B------:R-:W-:Y:S01]  /*05b0*/  LEA.HI R11, R3, R0, RZ, 0x2 ;  /* 0x00000000030b7211 */ /* 0x000fe200078f10ff */
[----:B------:R-:W-:Y:S01]  /*05c0*/  VOTEU.ALL UP1, P0 ;  /* 0x00000000003f7886 */ /* 0x000fe20000020000 */
[----:B------:R-:W-:Y:S01]  /*05d0*/  LEA.HI R12, R12, R9, RZ, 0x2 ;  /* 0x000000090c0c7211 */ /* 0x000fe200078f10ff */
[----:B------:R-:W-:Y:S01]  /*05e0*/  VOTEU.ALL UP0, P0 ;  /* 0x00000000003f7886 */ /* 0x000fe20000000000 */
[----:B------:R-:W-:Y:S01]  /*05f0*/  SHF.R.S32.HI R3, RZ, 0x1f, R2 ;  /* 0x0000001fff037819 */ /* 0x000fe20000011402 */
[----:B------:R-:W-:Y:S01]  /*0600*/  VOTEU.ALL UP2, P1 ;  /* 0x00000000003f7886 */ /* 0x000fe20000840000 */
[----:B------:R-:W-:Y:S01]  /*0610*/  LOP3.LUT R11, R11, 0xfffffffc, RZ, 0xc0, !PT ;  /* 0xfffffffc0b0b7812 */ /* 0x000fe200078ec0ff */
[----:B------:R-:W5:Y:S01]  /*0620*/  @!UP1 S2UR UR7, SR_CgaCtaId ;  /* 0x00000000000799c3 */ /* 0x000f620000008800 */
[----:B------:R-:W-:Y:S01]  /*0630*/  LOP3.LUT R12, R12, 0x3ffffffc, RZ, 0xc0, !PT ;  /* 0x3ffffffc0c0c7812 */ /* 0x000fe200078ec0ff */
[----:B------:R-:W-:Y:S01]  /*0640*/  @!UP1 UMOV UR6, 0x400 ;  /* 0x0000040000069882 */ /* 0x000fe20000000000 */
[----:B------:R-:W-:Y:S01]  /*0650*/  LEA.HI R3, R3, R2, RZ, 0x2 ;  /* 0x0000000203037211 */ /* 0x000fe200078f10ff */
[----:B------:R-:W-:Y:S01]  /*0660*/  IMAD.IADD R11, R0, 0x1, -R11 ;  /* 0x00000001000b7824 */ /* 0x000fe200078e0a0b */
[----:B------:R-:W-:Y:S01]  /*0670*/  @!UP2 UMOV UR9, 0x400 ;  /* 0x000004000009a882 */ /* 0x000fe20000000000 */
[----:B------:R-:W-:Y:S01]  /*0680*/  IMAD.IADD R12, R9, 0x1, -R12 ;  /* 0x00000001090c7824 */ /* 0x000fe200078e0a0c */
[----:B------:R-:W-:Y:S01]  /*0690*/  LOP3.LUT R3, R3, 0xfffffffc, RZ, 0xc0, !PT ;  /* 0xfffffffc03037812 */ /* 0x000fe200078ec0ff */
[----:B------:R-:W0:Y:S01]  /*06a0*/  @!UP2 S2UR UR10, SR_CgaCtaId ;  /* 0x00000000000aa9c3 */ /* 0x000e220000008800 */
[----:B-1----:R-:W-:Y:S01]  /*06b0*/  IMAD.MOV R13, RZ, RZ, -R13 ;  /* 0x000000ffff0d7224 */ /* 0x002fe200078e0a0d */
[----:B------:R-:W-:Y:S01]  /*06c0*/  VOTEU.ALL UP3, P1 ;  /* 0x00000000003f7886 */ /* 0x000fe20000860000 */
[----:B------:R-:W-:Y:S01]  /*06d0*/  IMAD R11, R12, 0x4, R11 ;  /* 0x000000040c0b7824 */ /* 0x000fe200078e020b */
[----:B------:R-:W-:Y:S01]  /*06e0*/  VOTEU.ALL UP4, P1 ;  /* 0x00000000003f7886 */ /* 0x000fe20000880000 */
[----:B------:R-:W-:Y:S01]  /*06f0*/  IMAD.IADD R9, R2, 0x1, -R3 ;  /* 0x0000000102097824 */ /* 0x000fe200078e0a03 */
[----:B--2---:R-:W-:Y:S01]  /*0700*/  I2FP.F32.U32 R2, R6 ;  /* 0x0000000600027245 */ /* 0x004fe20000201000 */
[----:B---3--:R-:W-:Y:S01]  /*0710*/  IMAD R21, R14, R13, UR12 ;  /* 0x0000000c0e157e24 */ /* 0x008fe2000f8e020d */
[C---:B------:R-:W-:Y:S01]  /*0720*/  LEA.HI R0, R11.reuse, R11, RZ, 0x1 ;  /* 0x0000000b0b007211 */ /* 0x040fe200078f08ff */
[C---:B------:R-:W-:Y:S01]  /*0730*/  IMAD.SHL.U32 R88, R11.reuse, 0x4, RZ ;  /* 0x000000040b587824 */ /* 0x040fe200078e00ff */
[----:B------:R-:W-:Y:S01]  /*0740*/  VOTEU.ALL UP5, P1 ;  /* 0x00000000003f7886 */ /* 0x000fe200008a0000 */
[----:B------:R-:W-:Y:S01]  /*0750*/  FMUL R2, R2, UR4 ;  /* 0x0000000402027c20 */ /* 0x000fe20008400000 */
[----:B------:R-:W-:Y:S01]  /*0760*/  LOP3.LUT R0, R0, 0xfffffffe, RZ, 0xc0, !PT ;  /* 0xfffffffe00007812 */ /* 0x000fe200078ec0ff */
[----:B------:R-:W-:Y:S01]  /*0770*/  UMOV UR4, 0x20 ;  /* 0x0000002000047882 */ /* 0x000fe20000000000 */
[----:B------:R-:W-:Y:S01]  /*0780*/  LOP3.LUT R88, R11, 0xc, R88, 0x78, !PT ;  /* 0x0000000c0b587812 */ /* 0x000fe200078e7858 */
[----:B------:R-:W-:-:S04]  /*0790*/  @!UP1 UIADD3 UR4, -UR4, 0x100000, URZ ;  /* 0x0010000004049890 */ /* 0x000fc8000fffe13f */
[----:B------:R-:W-:Y:S02]  /*07a0*/  @!UP1 USHF.L.U32 UR5, UR4, 0xb, URZ ;  /* 0x0000000b04059899 */ /* 0x000fe4000800063f */
[----:B------:R-:W-:Y:S01]  /*07b0*/  @!UP1 USHF.L.U32 UR4, UR4, 0x1, URZ ;  /* 0x0000000104049899 */ /* 0x000fe2000800063f */
[----:B----4-:R-:W-:Y:S01]  /*07c0*/  ISETP.EQ.U32.AND P2, PT, R15, 0x1, PT ;  /* 0x000000010f00780c */ /* 0x010fe20003f42070 */
[----:B------:R-:W-:Y:S01]  /*07d0*/  IMAD.IADD R0, R11, 0x1, -R0 ;  /* 0x000000010b007824 */ /* 0x000fe200078e0a00 */
[----:B------:R-:W1:Y:S01]  /*07e0*/  F2I.U32.TRUNC.NTZ R2, R2 ;  /* 0x0000000200027305 */ /* 0x000e62000020f000 */
[----:B-----5:R-:W-:Y:S01]  /*07f0*/  @!UP1 ULEA UR8, UR7, UR6, 0x18 ;  /* 0x0000000607089291 */ /* 0x020fe2000f8ec03f */
[----:B------:R-:W-:Y:S01]  /*0800*/  R2UR UR43, R16 ;  /* 0x00000000102b72ca */ /* 0x000fe200000e0000 */
[----:B------:R-:W-:-:S04]  /*0810*/  @!UP2 UIADD3 UR6, -UR11, 0x100000, URZ ;  /* 0x001000000b06a890 */ /* 0x000fc8000fffe13f */
[----:B------:R-:W-:Y:S02]  /*0820*/  @!UP2 USHF.L.U32 UR7, UR6, 0xb, URZ ;  /* 0x0000000b0607a899 */ /* 0x000fe4000800063f */
[----:B------:R-:W-:Y:S01]  /*0830*/  @!UP2 USHF.L.U32 UR6, UR6, 0x1, URZ ;  /* 0x000000010606a899 */ /* 0x000fe2000800063f */
[----:B------:R-:W-:Y:S01]  /*0840*/  ISETP.NE.AND P3, PT, R0, R21, PT ;  /* 0x000000150000720c */ /* 0x000fe20003f65270 */
[----:B------:R-:W-:Y:S01]  /*0850*/  VOTEU.ALL UP1, P0 ;  /* 0x00000000003f7886 */ /* 0x000fe20000020000 */
[----:B0-----:R-:W-:Y:S01]  /*0860*/  @!UP2 ULEA UR9, UR10, UR9, 0x18 ;  /* 0x000000090a09a291 */ /* 0x001fe2000f8ec03f */
[----:B------:R-:W-:Y:S01]  /*0870*/  LOP3.LUT P0, RZ, R5, 0x7, RZ, 0xc0, !PT ;  /* 0x0000000705ff7812 */ /* 0x000fe2000780c0ff */
[----:B------:R-:W-:Y:S01]  /*0880*/  VOTEU.ALL UP2, P1 ;  /* 0x00000000003f7886 */ /* 0x000fe20000840000 */
[----:B------:R-:W-:Y:S02]  /*0890*/  ISETP.NE.AND P1, PT, R9, 0x3, PT ;  /* 0x000000030900780c */ /* 0x000fe40003f25270 */
[----:B------:R-:W-:-:S02]  /*08a0*/  ISETP.LT.U32.AND P0, PT, R88, 0x4, !P0 ;  /* 0x000000045800780c */ /* 0x000fc40004701070 */
[----:B------:R-:W-:Y:S01]  /*08b0*/  ISETP.EQ.OR P1, PT, R9, RZ, !P1 ;  /* 0x000000ff0900720c */ /* 0x000fe20004f22670 */
[----:B------:R-:W0:Y:S02]  /*08c0*/  FENCE.VIEW.ASYNC.S ;  /* 0x00000000000073c6 */ /* 0x000e240000000000 */
[----:B0-----:R0:W2:Y:S01]  /*08d0*/  @!UP0 SYNCS.EXCH.64 URZ, [UR8+0xc0], UR4 ;  /* 0x0000c004083f85b2 */ /* 0x0010a20008000100 */
[----:B-1----:R-:W-:Y:S01]  /*08e0*/  IMAD.MOV R20, RZ, RZ, -R2 ;  /* 0x000000ffff147224 */ /* 0x002fe200078e0a02 */
[----:B------:R-:W-:-:S03]  /*08f0*/  @P3 LEA.HI R0, R88, R88, RZ, 0x1 ;  /* 0x0000005858003211 */ /* 0x000fc600078f08ff */
[----:B------:R-:W-:Y:S01]  /*0900*/  IMAD R3, R25, R20, R6 ;  /* 0x0000001419037224 */ /* 0x000fe200078e0206 */
[----:B------:R-:W-:Y:S02]  /*0910*/  ISETP.EQ.AND P1, PT, R10, RZ, P1 ;  /* 0x000000ff0a00720c */ /* 0x000fe40000f22270 */
[----:B------:R-:W-:Y:S02]  /*0920*/  @P3 SHF.R.S32.HI R0, RZ, 0x1, R0 ;  /* 0x00000001ff003819 */ /* 0x000fe40000011400 */
[----:B------:R-:W-:Y:S02]  /*0930*/  SEL R23, RZ, 0x1, !P1 ;  /* 0x00000001ff177807 */ /* 0x000fe40004800000 */
[----:B------:R-:W-:Y:S02]  /*0940*/  @P3 ISETP.NE.AND P5, PT, R0, R3, PT ;  /* 0x000000030000320c */ /* 0x000fe40003fa5270 */
[----:B------:R-:W-:Y:S01]  /*0950*/  SEL R0, RZ, 0x1, !P0 ;  /* 0x00000001ff007807 */ /* 0x000fe20004000000 */
[----:B------:R0:W1:Y:S01]  /*0960*/  @!UP1 SYNCS.EXCH.64 URZ, [UR8+0xc8], UR4 ;  /* 0x0000c804083f95b2 */ /* 0x0000620008000100 */
[----:B------:R-:W-:Y:S01]  /*0970*/  NOP ;  /* 0x0000000000007918 */ /* 0x000fe20000000000 */
[----:B------:R-:W-:-:S02]  /*0980*/  @P3 SEL R89, RZ, 0x1, P5 ;  /* 0x00000001ff593807 */ /* 0x000fc40002800000 */
[----:B------:R-:W-:Y:S02]  /*0990*/  SEL R23, R23, 0x2, P6 ;  /* 0x0000000217177807 */ /* 0x000fe40003000000 */
[----:B------:R-:W-:Y:S01]  /*09a0*/  LOP3.LUT R89, R89, R0, RZ, 0xc0, !PT ;  /* 0x0000000059597212 */ /* 0x000fe200078ec0ff */
[----:B------:R0:W3:Y:S01]  /*09b0*/  @!UP2 SYNCS.EXCH.64 URZ, [UR9+0xa0], UR6 ;  /* 0x0000a006093fa5b2 */ /* 0x0000e20008000100 */
[----:B------:R0:W4:Y:S01]  /*09c0*/  @!UP3 SYNCS.EXCH.64 URZ, [UR9+0xa8], UR6 ;  /* 0x0000a806093fb5b2 */ /* 0x0001220008000100 */
[----:B------:R0:W0:Y:S01]  /*09d0*/  @!UP4 SYNCS.EXCH.64 URZ, [UR9+0xb0], UR6 ;  /* 0x0000b006093fc5b2 */ /* 0x0000220008000100 */
[----:B------:R0:W0:Y:S01]  /*09e0*/  @!UP5 SYNCS.EXCH.64 URZ, [UR9+0xb8], UR6 ;  /* 0x0000b806093fd5b2 */ /* 0x0000220008000100 */
[----:B------:R-:W-:Y:S01]  /*09f0*/  NOP ;  /* 0x0000000000007918 */ /* 0x000fe20000000000 */
[----:B--2---:R-:W-:Y:S05]  /*0a00*/  @!P2 BRA `(.L_x_4) ;  /* 0x000000000008a947 */ /* 0x004fea0003800000 */
[----:B01-34-:R-:W-:Y:S01]  /*0a10*/  UCGABAR_ARV ;  /* 0x00000000000079c7 */ /* 0x01bfe20008000000 */
[----:B------:R-:W-:Y:S05]  /*0a20*/  BRA `(.L_x_5) ;  /* 0x0000000000047947 */ /* 0x000fea0003800000 */
.L_x_4:
[----:B01-34-:R-:W-:Y:S01]  /*0a30*/  NOP ;  /* 0x0000000000007918 */ /* 0x01bfe20000000000 */
.L_x_5:
[----:B------:R-:W-:Y:S01]  /*0a40*/  ULDC.64 UR4, c[0x0][0x598] ;  /* 0x0001660000047ab9 */ /* 0x000fe20000000a00 */
[----:B------:R-:W-:Y:S01]  /*0a50*/  ULDC.64 UR36, c[0x0][0x208] ;  /* 0x0000820000247ab9 */ /* 0x000fe20000000a00 */
[----:B------:R-:W-:-:S04]  /*0a60*/  ISETP.NE.U32.AND P0, PT, RZ, UR4, PT ;  /* 0x00000004ff007c0c */ /* 0x000fc8000bf05070 */
[----:B------:R-:W-:-:S13]  /*0a70*/  ISETP.NE.AND.EX P0, PT, RZ, UR5, PT, P0 ;  /* 0x00000005ff007c0c */ /* 0x000fda000bf05300 */
[----:B------:R-:W-:Y:S05]  /*0a80*/  @!P0 BRA `(.L_x_6) ;  /* 0x00000000001c8947 */ /* 0x000fea0003800000 */
[----:B------:R-:W0:Y:S02]  /*0a90*/  LDC.64 R2, c[0x0][0x598] ;  /* 0x00016600ff027b82 */ /* 0x000e240000000a00 */
[----:B0-----:R-:W2:Y:S02]  /*0aa0*/  LDG.E.64 R2, desc[UR36][R2.64] ;  /* 0x0000002402027981 */ /* 0x001ea4000c1e1b00 */
[----:B--2---:R-:W-:-:S04]  /*0ab0*/  ISETP.NE.U32.AND P0, PT, R2, RZ, PT ;  /* 0x000000ff0200720c */ /* 0x004fc80003f05070 */
[----:B------:R-:W-:-:S13]  /*0ac0*/  ISETP.NE.AND.EX P0, PT, R3, RZ, PT, P0 ;  /* 0x000000ff0300720c */ /* 0x000fda0003f05300 */
[----:B------:R-:W-:Y:S05]  /*0ad0*/  @!P0 BRA `(.L_x_6) ;  /* 0x0000000000088947 */ /* 0x000fea0003800000 */
[----:B------:R0:W5:Y:S01]  /*0ae0*/  LD.E R90, desc[UR36][R2.64] ;  /* 0x00000024025a7980 */ /* 0x000162000c101900 */
[----:B------:R-:W-:Y:S05]  /*0af0*/  BRA `(.L_x_7) ;  /* 0x0000000000247947 */ /* 0x000fea0003800000 */
.L_x_6:
[----:B------:R-:W-:Y:S02]  /*0b00*/  ULDC.64 UR4, c[0x0][0x588] ;  /* 0x0001620000047ab9 */ /* 0x000fe40000000a00 */
[----:B------:R-:W-:-:S04]  /*0b10*/  ISETP.NE.U32.AND P0, PT, RZ, UR4, PT ;  /* 0x00000004ff007c0c */ /* 0x000fc8000bf05070 */
[----:B------:R-:W-:-:S13]  /*0b20*/  ISETP.NE.AND.EX P0, PT, RZ, UR5, PT, P0 ;  /* 0x00000005ff007c0c */ /* 0x000fda000bf05300 */
[----:B------:R-:W-:Y:S05]  /*0b30*/  @!P0 BRA `(.L_x_8) ;  /* 0x00000000000c8947 */ /* 0x000fea0003800000 */
[----:B------:R-:W0:Y:S02]  /*0b40*/  LDC.64 R90, c[0x0][0x588] ;  /* 0x00016200ff5a7b82 */ /* 0x000e240000000a00 */
[----:B0-----:R1:W5:Y:S01]  /*0b50*/  LDG.E R90, desc[UR36][R90.64] ;  /* 0x000000245a5a7981 */ /* 0x001362000c1e1900 */
[----:B------:R-:W-:Y:S05]  /*0b60*/  BRA `(.L_x_7) ;  /* 0x0000000000087947 */ /* 0x000fea0003800000 */
.L_x_8:
[----:B------:R-:W-:Y:S02]  /*0b70*/  ULDC UR4, c[0x0][0x580] ;  /* 0x0001600000047ab9 */ /* 0x000fe40000000800 */
[----:B------:R-:W-:-:S07]  /*0b80*/  IMAD.U32 R90, RZ, RZ, UR4 ;  /* 0x00000004ff5a7e24 */ /* 0x000fce000f8e00ff */
.L_x_7:
[----:B------:R-:W-:Y:S02]  /*0b90*/  ULDC.64 UR4, c[0x0][0x5a0] ;  /* 0x0001680000047ab9 */ /* 0x000fe40000000a00 */
[----:B------:R-:W-:-:S04]  /*0ba0*/  ISETP.NE.U32.AND P0, PT, RZ, UR4, PT ;  /* 0x00000004ff007c0c */ /* 0x000fc8000bf05070 */
[----:B------:R-:W-:-:S13]  /*0bb0*/  ISETP.NE.AND.EX P0, PT, RZ, UR5, PT, P0 ;  /* 0x00000005ff007c0c */ /* 0x000fda000bf05300 */
[----:B------:R-:W-:Y:S05]  /*0bc0*/  @!P0 BRA `(.L_x_9) ;  /* 0x00000000001c8947 */ /* 0x000fea0003800000 */
[----:B0-----:R-:W0:Y:S02]  /*0bd0*/  LDC.64 R2, c[0x0][0x5a0] ;  /* 0x00016800ff027b82 */ /* 0x001e240000000a00 */
[----:B0-----:R-:W2:Y:S02]  /*0be0*/  LDG.E.64 R2, desc[UR36][R2.64] ;  /* 0x0000002402027981 */ /* 0x001ea4000c1e1b00 */
[----:B--2---:R-:W-:-:S04]  /*0bf0*/  ISETP.NE.U32.AND P0, PT, R2, RZ, PT ;  /* 0x000000ff0200720c */ /* 0x004fc80003f05070 */
[----:B------:R-:W-:-:S13]  /*0c00*/  ISETP.NE.AND.EX P0, PT, R3, RZ, PT, P0 ;  /* 0x000000ff0300720c */ /* 0x000fda0003f05300 */
[----:B------:R-:W-:Y:S05]  /*0c10*/  @!P0 BRA `(.L_x_9) ;  /* 0x0000000000088947 */ /* 0x000fea0003800000 */
[----:B-1----:R0:W5:Y:S01]  /*0c20*/  LD.E R91, desc[UR36][R2.64] ;  /* 0x00000024025b7980 */ /* 0x002162000c101900 */
[----:B------:R-:W-:Y:S05]  /*0c30*/  BRA `(.L_x_10) ;  /* 0x0000000000247947 */ /* 0x000fea0003800000 */
.L_x_9:
[----:B------:R-:W-:Y:S02]  /*0c40*/  ULDC.64 UR4, c[0x0][0x590] ;  /* 0x0001640000047ab9 */ /* 0x000fe40000000a00 */
[----:B------:R-:W-:-:S04]  /*0c50*/  ISETP.NE.U32.AND P0, PT, RZ, UR4, PT ;  /* 0x00000004ff007c0c */ /* 0x000fc8000bf05070 */
[----:B------:R-:W-:-:S13]  /*0c60*/  ISETP.NE.AND.EX P0, PT, RZ, UR5, PT, P0 ;  /* 0x00000005ff007c0c */ /* 0x000fda000bf05300 */
[----:B------:R-:W-:Y:S05]  /*0c70*/  @!P0 BRA `(.L_x_11) ;  /* 0x00000000000c8947 */ /* 0x000fea0003800000 */
[----:B0-----:R-:W1:Y:S02]  /*0c80*/  LDC.64 R2, c[0x0][0x590] ;  /* 0x00016400ff027b82 */ /* 0x001e640000000a00 */
[----:B-1----:R1:W5:Y:S01]  /*0c90*/  LDG.E R91, desc[UR36][R2.64] ;  /* 0x00000024025b7981 */ /* 0x002362000c1e1900 */
[----:B------:R-:W-:Y:S05]  /*0ca0*/  BRA `(.L_x_10) ;  /* 0x0000000000087947 */ /* 0x000fea0003800000 */
.L_x_11:
[----:B------:R-:W-:Y:S02]  /*0cb0*/  ULDC UR4, c[0x0][0x584] ;  /* 0x0001610000047ab9 */ /* 0x000fe40000000800 */
[----:B-1----:R-:W-:-:S07]  /*0cc0*/  IMAD.U32 R91, RZ, RZ, UR4 ;  /* 0x00000004ff5b7e24 */ /* 0x002fce000f8e00ff */
.L_x_10:
[----:B01----:R-:W0:Y:S01]  /*0cd0*/  LDC R2, c[0x0][0x65c] ;  /* 0x00019700ff027b82 */ /* 0x003e220000000800 */
[----:B------:R-:W-:Y:S01]  /*0ce0*/  ULDC UR6, c[0x0][0x28c] ;  /* 0x0000a30000067ab9 */ /* 0x000fe20000000800 */
[----:B------:R-:W-:Y:S01]  /*0cf0*/  ISETP.NE.AND P0, PT, R10, 0x2, PT ;  /* 0x000000020a00780c */ /* 0x000fe20003f05270 */
[----:B------:R-:W-:Y:S01]  /*0d00*/  UIADD3 UR6, UR6, 0x3f, URZ ;  /* 0x0000003f06067890 */ /* 0x000fe2000fffe03f */
[----:B------:R-:W-:Y:S01]  /*0d10*/  IMAD.U32 R10, RZ, RZ, UR12 ;  /* 0x0000000cff0a7e24 */ /* 0x000fe2000f8e00ff */
[----:B------:R-:W-:Y:S01]  /*0d20*/  UMOV UR38, URZ ;  /* 0x0000003f00267c82 */ /* 0x000fe20008000000 */
[----:B------:R-:W-:Y:S01]  /*0d30*/  UMOV UR39, URZ ;  /* 0x0000003f00277c82 */ /* 0x000fe20008000000 */
[----:B------:R-:W-:Y:S01]  /*0d40*/  USHF.R.S32.HI UR7, URZ, 0x1f, UR6 ;  /* 0x0000001f3f077899 */ /* 0x000fe20008011406 */
[----:B------:R-:W-:-:S03]  /*0d50*/  ULDC.64 UR8, c[0x0][0x650] ;  /* 0x0001940000087ab9 */ /* 0x000fc60000000a00 */
[----:B------:R-:W-:-:S04]  /*0d60*/  ULEA.HI UR7, UR7, UR6, URZ, 0x6 ;  /* 0x0000000607077291 */ /* 0x000fc8000f8f303f */
[----:B------:R-:W-:Y:S01]  /*0d70*/  USHF.R.S32.HI UR40, URZ, 0x6, UR7 ;  /* 0x000000063f287899 */ /* 0x000fe20008011407 */
[----:B0-----:R-:W-:-:S13]  /*0d80*/  ISETP.NE.AND P1, PT, R2, 0x1, PT ;  /* 0x000000010200780c */ /* 0x001fda0003f25270 */
[----:B------:R-:W0:Y:S01]  /*0d90*/  @P1 LDC R17, c[0x0][0x10] ;  /* 0x00000400ff111b82 */ /* 0x000e220000000800 */
[----:B------:R-:W-:Y:S02]  /*0da0*/  @P1 IMAD.MOV.U32 R7, RZ, RZ, RZ ;  /* 0x000000ffff071224 */ /* 0x000fe400078e00ff */
[----:B------:R-:W-:-:S05]  /*0db0*/  @P1 IMAD.MOV.U32 R11, RZ, RZ, RZ ;  /* 0x000000ffff0b1224 */ /* 0x000fca00078e00ff */
[----:B------:R-:W1:Y:S01]  /*0dc0*/  @!P1 LDC R3, c[0x0][0xc] ;  /* 0x00000300ff039b82 */ /* 0x000e620000000800 */
[----:B------:R-:W-:Y:S01]  /*0dd0*/  ULDC UR4, c[0x0][0xc] ;  /* 0x0000030000047ab9 */ /* 0x000fe20000000800 */
[----:B------:R-:W-:Y:S02]  /*0de0*/  ULDC UR5, c[0x0][0x10] ;  /* 0x0000040000057ab9 */ /* 0x000fe40000000800 */
[----:B------:R-:W-:-:S04]  /*0df0*/  UIMAD.WIDE.U32 UR4, UR4, UR5, URZ ;  /* 0x00000005040472a5 */ /* 0x000fc8000f8e003f */
[----:B------:R-:W2:Y:S01]  /*0e00*/  LDC R0, c[0x0][0x14] ;  /* 0x00000500ff007b82 */ /* 0x000ea20000000800 */
[----:B0-----:R-:W-:-:S04]  /*0e10*/  @P1 IMAD.WIDE.U32 R16, R17, UR12, R6 ;  /* 0x0000000c11101c25 */ /* 0x001fc8000f8e0006 */
[----:B------:R-:W-:Y:S02]  /*0e20*/  @P1 IMAD.IADD R17, R17, 0x1, R11 ;  /* 0x0000000111111824 */ /* 0x000fe400078e020b */
[----:B------:R-:W-:Y:S02]  /*0e30*/  IMAD.MOV.U32 R11, RZ, RZ, RZ ;  /* 0x000000ffff0b7224 */ /* 0x000fe400078e00ff */
[----:B-1----:R-:W-:-:S04]  /*0e40*/  @!P1 IMAD.WIDE.U32 R10, R6, R3, R10 ;  /* 0x00000003060a9225 */ /* 0x002fc800078e000a */
[----:B------:R-:W-:Y:S02]  /*0e50*/  @!P1 IMAD.MOV.U32 R16, RZ, RZ, R10 ;  /* 0x000000ffff109224 */ /* 0x000fe400078e000a */
[----:B--2---:R-:W-:-:S04]  /*0e60*/  IMAD.WIDE.U32 R12, R0, UR4, RZ ;  /* 0x00000004000c7c25 */ /* 0x004fc8000f8e00ff */
[----:B------:R-:W-:Y:S01]  /*0e70*/  IMAD R3, R0, UR5, RZ ;  /* 0x0000000500037c24 */ /* 0x000fe2000f8e02ff */
[----:B------:R0:W-:Y:S01]  /*0e80*/  STL.64 [R1], R12 ;  /* 0x0000000c01007387 */ /* 0x0001e20000100a00 */
[----:B------:R-:W-:Y:S02]  /*0e90*/  @!P1 IMAD.MOV.U32 R17, RZ, RZ, R11 ;  /* 0x000000ffff119224 */ /* 0x000fe400078e000b */
[----:B------:R-:W-:Y:S01]  /*0ea0*/  IMAD.IADD R0, R13, 0x1, R3 ;  /* 0x000000010d007824 */ /* 0x000fe200078e0203 */
[----:B------:R-:W-:Y:S06]  /*0eb0*/  @P0 BRA `(.L_x_12) ;  /* 0x0000000000200947 */ /* 0x000fec0003800000 */
[----:B------:R-:W-:Y:S01]  /*0ec0*/  UISETP.GE.U32.AND UP0, UPT, UR40, 0x9, UPT ;  /* 0x000000092800788c */ /* 0x000fe2000bf06070 */
[----:B------:R-:W-:Y:S01]  /*0ed0*/  IADD3 R16, P0, R16, R12, RZ ;  /* 0x0000000c10107210 */ /* 0x000fe20007f1e0ff */
[----:B------:R-:W-:Y:S01]  /*0ee0*/  UIMAD.WIDE.U32 UR4, UR40, 0x38e38e39, URZ ;  /* 0x38e38e39280478a5 */ /* 0x000fe2000f8e003f */
[----:B------:R-:W-:-:S03]  /*0ef0*/  UMOV UR39, URZ ;  /* 0x0000003f00277c82 */ /* 0x000fc60008000000 */
[----:B------:R-:W-:Y:S01]  /*0f00*/  USHF.R.U32.HI UR4, URZ, 0x1, UR5 ;  /* 0x000000013f047899 */ /* 0x000fe20008011605 */
[----:B------:R-:W-:-:S03]  /*0f10*/  IMAD.X R17, R0, 0x1, R17, P0 ;  /* 0x0000000100117824 */ /* 0x000fc600000e0611 */
[----:B------:R-:W-:Y:S02]  /*0f20*/  UIMAD UR38, UR4, -0x9, UR40 ;  /* 0xfffffff7042678a4 */ /* 0x000fe4000f8e0228 */
[----:B------:R-:W-:-:S12]  /*0f30*/  @UP0 ULOP3.LUT UR39, UR4, 0x1, URZ, 0xc0, !UPT ;  /* 0x0000000104270892 */ /* 0x000fd8000f8ec03f */
.L_x_12:
[----:B------:R-:W-:Y:S01]  /*0f40*/  ISETP.GE.U32.AND P0, PT, R16, UR8, PT ;  /* 0x0000000810007c0c */ /* 0x000fe2000bf06070 */
[----:B------:R-:W-:Y:S01]  /*0f50*/  IMAD.MOV.U32 R22, RZ, RZ, -0x1 ;  /* 0xffffffffff167424 */ /* 0x000fe200078e00ff */
[----:B------:R-:W-:Y:S01]  /*0f60*/  PRMT R3, RZ, 0x7610, R3 ;  /* 0x00007610ff037816 */ /* 0x000fe20000000003 */
[----:B------:R-:W-:Y:S01]  /*0f70*/  IMAD.MOV.U32 R18, RZ, RZ, -0x1 ;  /* 0xffffffffff127424 */ /* 0x000fe200078e00ff */
[----:B------:R-:W-:Y:S01]  /*0f80*/  ISETP.GE.U32.AND.EX P0, PT, R17, UR9, PT, P0 ;  /* 0x0000000911007c0c */ /* 0x000fe2000bf06100 */
[----:B------:R-:W-:-:S12]  /*0f90*/  IMAD.MOV.U32 R19, RZ, RZ, -0x1 ;  /* 0xffffffffff137424 */ /* 0x000fd800078e00ff */
[----:B------:R-:W-:Y:S05]  /*0fa0*/  @P0 BRA `(.L_x_13) ;  /* 0x0000000400280947 */ /* 0x000fea0003800000 */
[----:B------:R-:W1:Y:S01]  /*0fb0*/  LDC.64 R26, c[0x0][0x628] ;  /* 0x00018a00ff1a7b82 */ /* 0x000e620000000a00 */
[----:B------:R-:W-:Y:S02]  /*0fc0*/  IMAD.MOV.U32 R10, RZ, RZ, R16 ;  /* 0x000000ffff0a7224 */ /* 0x000fe400078e0010 */
[----:B------:R-:W-:-:S05]  /*0fd0*/  IMAD.MOV.U32 R11, RZ, RZ, R17 ;  /* 0x000000ffff0b7224 */ /* 0x000fca00078e0011 */
[----:B------:R-:W2:Y:S08]  /*0fe0*/  LDC R18, c[0x0][0x630] ;  /* 0x00018c00ff127b82 */ /* 0x000eb00000000800 */
[----:B------:R-:W3:Y:S01]  /*0ff0*/  LDC.64 R28, c[0x0][0x620] ;  /* 0x00018800ff1c7b82 */ /* 0x000ee20000000a00 */
[----:B-1----:R-:W-:-:S04]  /*1000*/  ISETP.NE.U32.AND P0, PT, R26, RZ, PT ;  /* 0x000000ff1a00720c */ /* 0x002fc80003f05070 */
[----:B------:R-:W-:-:S13]  /*1010*/  ISETP.NE.AND.EX P0, PT, R27, RZ, PT, P0 ;  /* 0x000000ff1b00720c */ /* 0x000fda0003f05300 */
[----:B--23--:R-:W-:Y:S05]  /*1020*/  @!P0 BRA `(.L_x_14) ;  /* 0x0000000000288947 */ /* 0x00cfea0003800000 */
[----:B------:R-:W1:Y:S02]  /*1030*/  LDC R3, c[0x0][0x634] ;  /* 0x00018d00ff037b82 */ /* 0x000e640000000800 */
[----:B-1----:R-:W-:-:S05]  /*1040*/  IADD3 R3, P0, R16, R3, RZ ;  /* 0x0000000310037210 */ /* 0x002fca0007f1e0ff */
[----:B------:R-:W-:-:S04]  /*1050*/  IMAD.X R19, RZ, RZ, R17, P0 ;  /* 0x000000ffff137224 */ /* 0x000fc800000e0611 */
[----:B------:R-:W-:-:S04]  /*1060*/  IMAD.WIDE.U32 R10, R19, R26, RZ ;  /* 0x0000001a130a7225 */ /* 0x000fc800078e00ff */
[----:B0-----:R-:W-:-:S04]  /*1070*/  IMAD.WIDE.U32 R12, P0, R3, R27, R10 ;  /* 0x0000001b030c7225 */ /* 0x001fc8000780000a */
[----:B------:R-:W-:-:S04]  /*1080*/  IMAD.WIDE.U32 R10, R3, R26, RZ ;  /* 0x0000001a030a7225 */ /* 0x000fc800078e00ff */
[----:B------:R-:W-:Y:S01]  /*1090*/  IMAD.X R15, RZ, RZ, RZ, P0 ;  /* 0x000000ffff0f7224 */ /* 0x000fe200000e06ff */
[----:B------:R-:W-:Y:S01]  /*10a0*/  IADD3 RZ, P0, R11, R12, RZ ;  /* 0x0000000c0bff7210 */ /* 0x000fe20007f1e0ff */
[----:B------:R-:W-:-:S04]  /*10b0*/  IMAD.MOV.U32 R14, RZ, RZ, R13 ;  /* 0x000000ffff0e7224 */ /* 0x000fc800078e000d */
[----:B------:R-:W-:-:S08]  /*10c0*/  IMAD.WIDE.U32.X R10, R19, R27, R14, P0 ;  /* 0x0000001b130a7225 */ /* 0x000fd000000e040e */
.L_x_14:
[----:B------:R-:W1:Y:S01]  /*10d0*/  LDC.64 R32, c[0x0][0x640] ;  /* 0x00019000ff207b82 */ /* 0x000e620000000a00 */
[-CC-:B------:R-:W-:Y:S02]  /*10e0*/  SHF.R.U64 R30, R10, R18.reuse, R11.reuse ;  /* 0x000000120a1e7219 */ /* 0x180fe4000000120b */
[----:B------:R-:W-:Y:S02]  /*10f0*/  SHF.R.U32.HI R3, RZ, R18, R11 ;  /* 0x00000012ff037219 */ /* 0x000fe4000001160b */
[----:B0-----:R-:W-:-:S03]  /*1100*/  IADD3 R13, P0, RZ, -R30, RZ ;  /* 0x8000001eff0d7210 */ /* 0x001fc60007f1e0ff */
[----:B------:R-:W0:Y:S02]  /*1110*/  LDC R14, c[0x0][0x618] ;  /* 0x00018600ff0e7b82 */ /* 0x000e240000000800 */
[----:B------:R-:W-:Y:S02]  /*1120*/  IMAD.X R3, RZ, RZ, ~R3, P0 ;  /* 0x000000ffff037224 */ /* 0x000fe400000e0e03 */
[----:B------:R-:W-:-:S04]  /*1130*/  IMAD.WIDE.U32 R10, R13, R28, R16 ;  /* 0x0000001c0d0a7225 */ /* 0x000fc800078e0010 */
[----:B------:R-:W2:Y:S01]  /*1140*/  LDC R15, c[0x0][0x608] ;  /* 0x00018200ff0f7b82 */ /* 0x000ea20000000800 */
[----:B------:R-:W-:Y:S02]  /*1150*/  IMAD R12, R3, R28, RZ ;  /* 0x0000001c030c7224 */ /* 0x000fe400078e02ff */
[----:B------:R-:W-:Y:S02]  /*1160*/  IMAD.MOV.U32 R28, RZ, RZ, 0x1 ;  /* 0x00000001ff1c7424 */ /* 0x000fe400078e00ff */
[----:B------:R-:W-:Y:S02]  /*1170*/  IMAD R3, R13, R29, R12 ;  /* 0x0000001d0d037224 */ /* 0x000fe400078e020c */
[----:B------:R-:W-:Y:S01]  /*1180*/  IMAD.MOV.U32 R12, RZ, RZ, -0x1 ;  /* 0xffffffffff0c7424 */ /* 0x000fe200078e00ff */
[----:B------:R-:W3:Y:S01]  /*1190*/  LDC R31, c[0x0][0x658] ;  /* 0x00019600ff1f7b82 */ /* 0x000ee20000000800 */
[----:B------:R-:W-:Y:S01]  /*11a0*/  IMAD.IADD R3, R11, 0x1, R3 ;  /* 0x000000010b037824 */ /* 0x000fe200078e0203 */
[----:B-1----:R-:W-:-:S04]  /*11b0*/  ISETP.NE.U32.AND P0, PT, R32, RZ, PT ;  /* 0x000000ff2000720c */ /* 0x002fc80003f05070 */
[----:B------:R-:W-:Y:S02]  /*11c0*/  ISETP.NE.AND.EX P0, PT, R33, RZ, PT, P0 ;  /* 0x000000ff2100720c */ /* 0x000fe40003f05300 */
[----:B------:R-:W1:Y:S01]  /*11d0*/  LDC R24, c[0x0][0x600] ;  /* 0x00018000ff187b82 */ /* 0x000e620000000800 */
[-CC-:B0-----:R-:W-:Y:S02]  /*11e0*/  SHF.R.U64 R27, R10, R14.reuse, R3.reuse ;  /* 0x0000000e0a1b7219 */ /* 0x181fe40000001203 */
[----:B------:R-:W-:-:S05]  /*11f0*/  SHF.R.U32.HI R10, RZ, R14, R3 ;  /* 0x0000000eff0a7219 */ /* 0x000fca0000011603 */
[----:B------:R-:W0:Y:S01]  /*1200*/  LDC R22, c[0x0][0x648] ;  /* 0x00019200ff167b82 */ /* 0x000e220000000800 */
[-CC-:B--2---:R-:W-:Y:S02]  /*1210*/  SHF.R.U64 R35, R27, R15.reuse, R10.reuse ;  /* 0x0000000f1b237219 */ /* 0x184fe4000000120a */
[----:B------:R-:W-:-:S05]  /*1220*/  SHF.R.U32.HI R10, RZ, R15, R10 ;  /* 0x0000000fff0a7219 */ /* 0x000fca000001160a */
[----:B------:R-:W2:Y:S01]  /*1230*/  LDC R26, c[0x0][0x638] ;  /* 0x00018e00ff1a7b82 */ /* 0x000ea20000000800 */
[-CC-:B---3--:R-:W-:Y:S02]  /*1240*/  SHF.R.U64 R34, R35, R31.reuse, R10.reuse ;  /* 0x0000001f23227219 */ /* 0x188fe4000000120a */
[-C--:B------:R-:W-:Y:S02]  /*1250*/  SHF.L.U32 R3, R12, R31.reuse, RZ ;  /* 0x0000001f0c037219 */ /* 0x080fe400000006ff */
[----:B------:R-:W-:Y:S01]  /*1260*/  SHF.R.U32.HI R11, RZ, R31, R10 ;  /* 0x0000001fff0b7219 */ /* 0x000fe2000001160a */
[----:B------:R-:W-:Y:S01]  /*1270*/  IMAD.MOV.U32 R10, RZ, RZ, R34 ;  /* 0x000000ffff0a7224 */ /* 0x000fe200078e0022 */
[----:B------:R-:W-:Y:S01]  /*1280*/  LOP3.LUT R18, RZ, R3, RZ, 0x33, !PT ;  /* 0x00000003ff127212 */ /* 0x000fe200078e33ff */
[----:B------:R-:W3:Y:S01]  /*1290*/  LDC R29, c[0x0][0x610] ;  /* 0x00018400ff1d7b82 */ /* 0x000ee20000000800 */
[----:B------:R-:W-:Y:S05]  /*12a0*/  @!P0 BRA `(.L_x_15) ;  /* 0x0000000000288947 */ /* 0x000fea0003800000 */
[----:B------:R-:W4:Y:S02]  /*12b0*/  LDC R3, c[0x0][0x64c] ;  /* 0x00019300ff037b82 */ /* 0x000f240000000800 */
[----:B----4-:R-:W-:-:S05]  /*12c0*/  IADD3 R3, P0, R34, R3, RZ ;  /* 0x0000000322037210 */ /* 0x010fca0007f1e0ff */
[----:B------:R-:W-:-:S04]  /*12d0*/  IMAD.X R19, RZ, RZ, R11, P0 ;  /* 0x000000ffff137224 */ /* 0x000fc800000e060b */
[----:B------:R-:W-:-:S04]  /*12e0*/  IMAD.WIDE.U32 R10, R19, R32, RZ ;  /* 0x00000020130a7225 */ /* 0x000fc800078e00ff */
[----:B------:R-:W-:-:S04]  /*12f0*/  IMAD.WIDE.U32 R12, P0, R3, R33, R10 ;  /* 0x00000021030c7225 */ /* 0x000fc8000780000a */
[----:B------:R-:W-:-:S04]  /*1300*/  IMAD.WIDE.U32 R10, R3, R32, RZ ;  /* 0x00000020030a7225 */ /* 0x000fc800078e00ff */
[----:B------:R-:W-:Y:S01]  /*1310*/  IMAD.X R15, RZ, RZ, RZ, P0 ;  /* 0x000000ffff0f7224 */ /* 0x000fe200000e06ff */
[----:B------:R-:W-:Y:S01]  /*1320*/  IADD3 RZ, P0, R11, R12, RZ ;  /* 0x0000000c0bff7210 */ /* 0x000fe20007f1e0ff */
[----:B------:R-:W-:-:S04]  /*1330*/  IMAD.MOV.U32 R14, RZ, RZ, R13 ;  /* 0x000000ffff0e7224 */ /* 0x000fc800078e000d */
[----:B------:R-:W-:-:S08]  /*1340*/  IMAD.WIDE.U32.X R10, R19, R33, R14, P0 ;  /* 0x00000021130a7225 */ /* 0x000fd000000e040e */
.L_x_15:
[----:B0-----:R-:W-:Y:S01]  /*1350*/  SHF.R.U64 R7, R10, R22, R11 ;  /* 0x000000160a077219 */ /* 0x001fe2000000120b */
[----:B-1----:R-:W-:Y:S01]  /*1360*/  VIADD R10, R24, 0xffffffff ;  /* 0xffffffff180a7836 */ /* 0x002fe20000000000 */
[----:B------:R-:W-:Y:S01]  /*1370*/  SHF.L.U32 R3, R28, R31, RZ ;  /* 0x0000001f1c037219 */ /* 0x000fe200000006ff */
[----:B------:R-:W-:Y:S01]  /*1380*/  @P1 IMAD R21, R25, R20, R6 ;  /* 0x0000001419151224 */ /* 0x000fe200078e0206 */
[----:B------:R-:W-:Y:S01]  /*1390*/  LOP3.LUT R18, R35, R18, RZ, 0xc0, !PT ;  /* 0x0000001223127212 */ /* 0x000fe200078ec0ff */
[----:B------:R-:W-:Y:S02]  /*13a0*/  IMAD.MOV R11, RZ, RZ, -R7 ;  /* 0x000000ffff0b7224 */ /* 0x000fe400078e0a07 */
[----:B------:R-:W-:Y:S02]  /*13b0*/  IMAD.MOV.U32 R6, RZ, RZ, 0x1 ;  /* 0x00000001ff067424 */ /* 0x000fe400078e00ff */
[----:B------:R-:W-:Y:S01]  /*13c0*/  IMAD R18, R3, R7, R18 ;  /* 0x0000000703127224 */ /* 0x000fe200078e0212 */
[----:B------:R-:W-:Y:S01]  /*13d0*/  LOP3.LUT R7, R27, R10, RZ, 0xc0, !PT ;  /* 0x0000000a1b077212 */ /* 0x000fe200078ec0ff */
[----:B--2---:R-:W-:-:S02]  /*13e0*/  IMAD R3, R11, R26, R34 ;  /* 0x0000001a0b037224 */ /* 0x004fc400078e0222 */
[----:B---3--:R-:W-:Y:S02]  /*13f0*/  IMAD R22, R18, R29, R21 ;  /* 0x0000001d12167224 */ /* 0x008fe400078e0215 */
[----:B------:R-:W-:Y:S01]  /*1400*/  IMAD R7, R3, R24, R7 ;  /* 0x0000001803077224 */ /* 0x000fe200078e0207 */
[----:B------:R-:W-:Y:S01]  /*1410*/  PRMT R3, R6, 0x7610, R3 ;  /* 0x0000761006037816 */ /* 0x000fe20000000003 */
[----:B------:R-:W-:-:S03]  /*1420*/  IMAD.MOV.U32 R19, RZ, RZ, R30 ;  /* 0x000000ffff137224 */ /* 0x000fc600078e001e */
[----:B------:R-:W-:Y:S02]  /*1430*/  SEL R18, R7, R22, !P1 ;  /* 0x0000001607127207 */ /* 0x000fe40004800000 */
[----:B------:R-:W-:-:S07]  /*1440*/  SEL R22, R22, R7, !P1 ;  /* 0x0000000716167207 */ /* 0x000fce0004800000 */
.L_x_13:
[----:B------:R-:W-:Y:S05]  /*1450*/  @!P2 BRA `(.L_x_16) ;  /* 0x00000000000ca947 */ /* 0x000fea0003800000 */
[----:B------:R-:W-:Y:S01]  /*1460*/  UCGABAR_WAIT ;  /* 0x0000000000007dc7 */ /* 0x000fe20008000000 */
[----:B------:R-:W-:Y:S01]  /*1470*/  CCTL.IVALL ;  /* 0x00000000ff00798f */ /* 0x000fe20002000000 */
[----:B------:R-:W-:Y:S05]  /*1480*/  BRA `(.L_x_17) ;  /* 0x0000000000047947 */ /* 0x000fea0003800000 */
.L_x_16:
[----:B------:R-:W-:Y:S06]  /*1490*/  BAR.SYNC.DEFER_BLOCKING 0x0 ;  /* 0x0000000000007b1d */ /* 0x000fec0000010000 */
.L_x_17:
[----:B------:R-:W-:Y:S05]  /*14a0*/  @!P4 BRA `(.L_x_18) ;  /* 0x000000540080c947 */ /* 0x000fea0003800000 */
[----:B------:R-:W-:-:S13]  /*14b0*/  ISETP.GT.U32.AND P0, PT, R36, 0x1, PT ;  /* 0x000000012400780c */ /* 0x000fda0003f04070 */
[----:B------:R-:W-:Y:S05]  /*14c0*/  @P0 EXIT ;  /* 0x000000000000094d */ /* 0x000fea0003800000 */
.L_x_19:
[----:B------:R-:W-:-:S08]  /*14d0*/  NOP ;  /* 0x0000000000007918 */ /* 0x000fd00000000000 */
[----:B------:R-:W1:Y:S02]  /*14e0*/  USETMAXREG.TRY_ALLOC.CTAPOOL UP0, 0xe8 ;  /* 0x000000e8000079c8 */ /* 0x000e640008000600 */
[----:B-1----:R-:W-:-:S13]  /*14f0*/  PLOP3.LUT P0, PT, PT, PT, UP0, 0x80, 0x0 ;  /* 0x000000000000781c */ /* 0x002fda0003f0f008 */
[----:B------:R-:W-:Y:S05]  /*1500*/  @!P0 BRA `(.L_x_19) ;  /* 0xfffffffc00f08947 */ /* 0x000fea000383ffff */
[----:B------:R-:W-:-:S13]  /*1510*/  LOP3.LUT P0, RZ, R3, 0xff, RZ, 0xc0, !PT ;  /* 0x000000ff03ff7812 */ /* 0x000fda000780c0ff */
[----:B------:R-:W-:Y:S05]  /*1520*/  @!P0 EXIT ;  /* 0x000000000000894d */ /* 0x000fea0003800000 */
[----:B------:R-:W2:Y:S01]  /*1530*/  LDL.64 R10, [R1] ;  /* 0x00000000010a7983 */ /* 0x000ea20000100a00 */
[CC--:B------:R-:W-:Y:S01]  /*1540*/  LEA.HI R3, R8.reuse, R5.reuse, RZ, 0x2 ;  /* 0x0000000508037211 */ /* 0x0c0fe200078f10ff */
[----:B------:R-:W1:Y:S01]  /*1550*/  S2UR UR4, SR_CgaCtaId ;  /* 0x00000000000479c3 */ /* 0x000e620000008800 */
[----:B------:R-:W-:Y:S01]  /*1560*/  LEA.HI R8, R8, R5, RZ, 0x5 ;  /* 0x0000000508087211 */ /* 0x000fe200078f28ff */
[----:B------:R-:W-:Y:S01]  /*1570*/  UISETP.LT.AND UP0, UPT, UR40, 0x1, UPT ;  /* 0x000000012800788c */ /* 0x000fe2000bf01270 */
[--C-:B------:R-:W-:Y:S01]  /*1580*/  SHF.R.S32.HI R92, RZ, 0x2, R3.reuse ;  /* 0x00000002ff5c7819 */ /* 0x100fe20000011403 */
[----:B------:R-:W-:Y:S01]  /*1590*/  UIADD3 UR5, UR43, -0x1, URZ ;  /* 0xffffffff2b057890 */ /* 0x000fe2000fffe03f */
[----:B------:R-:W-:Y:S01]  /*15a0*/  SHF.R.S32.HI R7, RZ, 0x1f, R3 ;  /* 0x0000001fff077819 */ /* 0x000fe20000011403 */
[----:B------:R-:W-:Y:S01]  /*15b0*/  USEL UR42, UR40, 0x1, UP0 ;  /* 0x00000001282a7887 */ /* 0x000fe20008000000 */
[----:B------:R-:W-:Y:S01]  /*15c0*/  LOP3.LUT R4, R3, 0xfffffffc, RZ, 0xc0, !PT ;  /* 0xfffffffc03047812 */ /* 0x000fe200078ec0ff */
[----:B------:R-:W3:Y:S01]  /*15d0*/  LDC R98, c[0x0][0x658] ;  /* 0x00019600ff627b82 */ /* 0x000ee20000000800 */
[----:B------:R-:W-:Y:S01]  /*15e0*/  LEA.HI R7, R7, R92, RZ, 0x3 ;  /* 0x0000005c07077211 */ /* 0x000fe200078f18ff */
[----:B------:R-:W-:Y:S01]  /*15f0*/  UMOV UR41, 0x400 ;  /* 0x0000040000297882 */ /* 0x000fe20000000000 */
[----:B------:R-:W-:Y:S01]  /*1600*/  SHF.R.S32.HI R3, RZ, 0x5, R8 ;  /* 0x00000005ff037819 */ /* 0x000fe20000011408 */
[----:B------:R-:W-:Y:S01]  /*1610*/  UISETP.NE.AND UP0, UPT, UR5, URZ, UPT ;  /* 0x0000003f0500728c */ /* 0x000fe2000bf05270 */
[----:B------:R-:W-:Y:S01]  /*1620*/  LOP3.LUT R7, R7, 0xfffffff8, RZ, 0xc0, !PT ;  /* 0xfffffff807077812 */ /* 0x000fe200078ec0ff */
[----:B------:R-:W-:Y:S01]  /*1630*/  IMAD.IADD R4, R5, 0x1, -R4 ;  /* 0x0000000105047824 */ /* 0x000fe200078e0a04 */
[----:B------:R-:W-:Y:S01]  /*1640*/  ULDC UR6, c[0x0][0x284] ;  /* 0x0000a10000067ab9 */ /* 0x000fe20000000800 */
[----:B------:R-:W4:Y:S01]  /*1650*/  LDC.64 R96, c[0x0][0x5c8] ;  /* 0x00017200ff607b82 */ /* 0x000f220000000a00 */
[----:B------:R-:W-:Y:S01]  /*1660*/  IMAD.MOV.U32 R5, RZ, RZ, 0x1 ;  /* 0x00000001ff057424 */ /* 0x000fe200078e00ff */
[----:B------:R-:W-:Y:S01]  /*1670*/  LOP3.LUT R104, R23, 0x1, RZ, 0xfc, !PT ;  /* 0x0000000117687812 */ /* 0x000fe200078efcff */
[----:B------:R-:W-:Y:S01]  /*1680*/  IMAD.IADD R92, R92, 0x1, -R7 ;  /* 0x000000015c5c7824 */ /* 0x000fe200078e0a07 */
[----:B------:R-:W-:Y:S01]  /*1690*/  USHF.L.U32 UR45, UR40, 0x1, URZ ;  /* 0x00000001282d7899 */ /* 0x000fe2000800063f */
[----:B------:R-:W-:Y:S01]  /*16a0*/  IMAD.SHL.U32 R94, R4, 0x2, RZ ;  /* 0x00000002045e7824 */ /* 0x000fe200078e00ff */
[----:B------:R-:W-:Y:S01]  /*16b0*/  UIADD3 UR42, -UR42, UR40, URZ ;  /* 0x000000282a2a7290 */ /* 0x000fe2000fffe13f */
[--C-:B------:R-:W-:Y:S01]  /*16c0*/  IMAD R103, R3, -0x10, -R92.reuse ;  /* 0xfffffff003677824 */ /* 0x100fe200078e0a5c */
[----:B------:R-:W0:Y:S01]  /*16d0*/  LDC R99, c[0x0][0x288] ;  /* 0x0000a200ff637b82 */ /* 0x000e220000000800 */
[----:B------:R-:W-:Y:S01]  /*16e0*/  SHF.R.S32.HI R93, RZ, 0x1f, R92 ;  /* 0x0000001fff5d7819 */ /* 0x000fe2000001145c */
[----:B-1----:R-:W-:Y:S01]  /*16f0*/  ULEA UR41, UR4, UR41, 0x18 ;  /* 0x0000002904297291 */ /* 0x002fe2000f8ec03f */
[----:B------:R-:W-:Y:S01]  /*1700*/  SHF.R.S32.HI R95, RZ, 0x1f, R94 ;  /* 0x0000001fff5f7819 */ /* 0x000fe2000001145e */
[----:B------:R-:W-:Y:S01]  /*1710*/  USHF.L.U32 UR4, UR5, 0x3, URZ ;  /* 0x0000000305047899 */ /* 0x000fe2000800063f */
[----:B------:R-:W-:Y:S01]  /*1720*/  VIADD R103, R103, UR6 ;  /* 0x0000000667677c36 */ /* 0x000fe20008000000 */
[----:B------:R-:W-:Y:S01]  /*1730*/  USEL UR5, URZ, 0x1, UP0 ;  /* 0x000000013f057887 */ /* 0x000fe20008000000 */
[----:B------:R-:W-:Y:S01]  /*1740*/  IMAD.WIDE R92, R3, 0x10, R92 ;  /* 0x00000010035c7825 */ /* 0x000fe200078e025c */
[----:B------:R-:W1:Y:S01]  /*1750*/  LDC R101, c[0x0][0x600] ;  /* 0x00018000ff657b82 */ /* 0x000e620000000800 */
[----:B------:R-:W-:-:S02]  /*1760*/  UIADD3 UR46, UR41, 0xa0, URZ ;  /* 0x000000a0292e7890 */ /* 0x000fc4000fffe03f */
[----:B------:R-:W-:Y:S01]  /*1770*/  IMAD.MOV.U32 R3, RZ, RZ, -0x1 ;  /* 0xffffffffff037424 */ /* 0x000fe200078e00ff */
[----:B------:R-:W-:Y:S01]  /*1780*/  ULOP3.LUT UR4, UR4, 0x8, URZ, 0xc0, !UPT ;  /* 0x0000000804047892 */ /* 0x000fe2000f8ec03f */
[----:B------:R-:W-:Y:S01]  /*1790*/  IMAD.U32 R105, RZ, RZ, UR5 ;  /* 0x00000005ff697e24 */ /* 0x000fe2000f8e00ff */
[----:B------:R-:W-:Y:S02]  /*17a0*/  ULEA UR43, UR43, UR46, 0x3 ;  /* 0x0000002e2b2b7291 */ /* 0x000fe4000f8e183f */
[-C--:B---3--:R-:W-:Y:S01]  /*17b0*/  SHF.L.U32 R3, R3, R98.reuse, RZ ;  /* 0x0000006203037219 */ /* 0x088fe200000006ff */
[----:B------:R-:W-:Y:S01]  /*17c0*/  ULOP3.LUT UR47, UR4, 0x8, URZ, 0x3c, !UPT ;  /* 0x00000008042f7892 */ /* 0x000fe2000f8e3c3f */
[C---:B----4-:R-:W-:Y:S01]  /*17d0*/  SHF.L.U64.HI R97, R96.reuse, 0x3, R97 ;  /* 0x0000000360617819 */ /* 0x050fe20000010261 */
[----:B------:R-:W-:Y:S01]  /*17e0*/  IMAD.SHL.U32 R96, R96, 0x8, RZ ;  /* 0x0000000860607824 */ /* 0x000fe200078e00ff */
[----:B------:R-:W-:Y:S01]  /*17f0*/  SHF.L.U32 R98, R5, R98, RZ ;  /* 0x0000006205627219 */ /* 0x000fe200000006ff */
[----:B------:R-:W-:Y:S01]  /*1800*/  ULOP3.LUT UR44, UR4, 0x18, URZ, 0x3c, !UPT ;  /* 0x00000018042c7892 */ /* 0x000fe2000f8e3c3f */
[----:B------:R-:W-:Y:S01]  /*1810*/  LOP3.LUT R102, RZ, R3, RZ, 0x33, !PT ;  /* 0x00000003ff667212 */ /* 0x000fe200078e33ff */
[----:B0-----:R-:W-:-:S02]  /*1820*/  IMAD R99, R4, -0x2, R99 ;  /* 0xfffffffe04637824 */ /* 0x001fc400078e0263 */
[----:B-1----:R-:W-:Y:S01]  /*1830*/  VIADD R101, R101, 0xffffffff ;  /* 0xffffffff65657836 */ /* 0x002fe20000000000 */
[----:B--2---:R-:W-:-:S07]  /*1840*/  SHF.L.U64.HI R100, R10, 0x1, R0 ;  /* 0x000000010a647819 */ /* 0x004fce0000010200 */
.L_x_167:
[----:B------:R-:W-:-:S04]  /*1850*/  SHF.L.U32 R0, R105, 0x1f, RZ ;  /* 0x0000001f69007819 */ /* 0x000fc800000006ff */
[----:B------:R-:W0:Y:S02]  /*1860*/  SYNCS.PHASECHK.TRANS64.TRYWAIT P0, [UR43+-0x8], R0 ;  /* 0xfffff800ff0075a7 */ /* 0x000e24000800016b */
[----:B01-34-:R-:W-:Y:S05]  /*1870*/  @!P0 BRA `(.L_x_20) ;  /* 0x0000006400848947 */ /* 0x01bfea0003800000 */
.L_x_194:
[----:B------:R-:W-:Y:S02]  /*1880*/  ULDC UR4, c[0x0][0x28c] ;  /* 0x0000a30000047ab9 */ /* 0x000fe40000000800 */
[----:B------:R-:W-:-:S13]  /*1890*/  ISETP.LT.AND P0, PT, RZ, UR4, PT ;  /* 0x00000004ff007c0c */ /* 0x000fda000bf01270 */
[----:B------:R-:W-:Y:S05]  /*18a0*/  @P0 BRA `(.L_x_21) ;  /* 0x0000000000400947 */ /* 0x000fea0003800000 */
[----:B0-----:R-:W-:Y:S01]  /*18b0*/  MOV R0, 0x0 ;  /* 0x0000000000007802 */ /* 0x001fe20000000f00 */
[----:B------:R-:W-:Y:S01]  /*18c0*/  ULDC.64 UR4, c[0x4][0x68] ;  /* 0x01001a0000047ab9 */ /* 0x000fe20000000a00 */
[----:B------:R-:W-:Y:S01]  /*18d0*/  ULDC.64 UR6, c[0x4][0x8] ;  /* 0x0100020000067ab9 */ /* 0x000fe20000000a00 */
[----:B------:R-:W-:Y:S01]  /*18e0*/  IMAD.U32 R4, RZ, RZ, UR4 ;  /* 0x00000004ff047e24 */ /* 0x000fe2000f8e00ff */
[----:B------:R0:W1:Y:S01]  /*18f0*/  LDC.64 R14, c[0x4][R0] ;  /* 0x01000000000e7b82 */ /* 0x0000620000000a00 */
[----:B------:R-:W-:Y:S01]  /*1900*/  IMAD.U32 R5, RZ, RZ, UR5 ;  /* 0x00000005ff057e24 */ /* 0x000fe2000f8e00ff */
[----:B------:R-:W-:Y:S01]  /*1910*/  ULDC.64 UR4, c[0x4][0x70] ;  /* 0x01001c0000047ab9 */ /* 0x000fe20000000a00 */
[----:B------:R-:W-:Y:S02]  /*1920*/  IMAD.U32 R10, RZ, RZ, UR6 ;  /* 0x00000006ff0a7e24 */ /* 0x000fe4000f8e00ff */
[----:B------:R-:W-:Y:S02]  /*1930*/  IMAD.U32 R6, RZ, RZ, UR4 ;  /* 0x00000004ff067e24 */ /* 0x000fe4000f8e00ff */
[----:B------:R-:W-:-:S02]  /*1940*/  IMAD.U32 R7, RZ, RZ, UR5 ;  /* 0x00000005ff077e24 */ /* 0x000fc4000f8e00ff */
[----:B------:R-:W-:Y:S02]  /*1950*/  IMAD.U32 R11, RZ, RZ, UR7 ;  /* 0x00000007ff0b7e24 */ /* 0x000fe4000f8e00ff */
[----:B------:R-:W-:Y:S02]  /*1960*/  IMAD.MOV.U32 R8, RZ, RZ, 0x1e1 ;  /* 0x000001e1ff087424 */ /* 0x000fe400078e00ff */
[----:B------:R-:W-:Y:S02]  /*1970*/  IMAD.MOV.U32 R12, RZ, RZ, 0x1 ;  /* 0x00000001ff0c7424 */ /* 0x000fe400078e00ff */
[----:B0-----:R-:W-:-:S07]  /*1980*/  IMAD.MOV.U32 R13, RZ, RZ, RZ ;  /* 0x000000ffff0d7224 */ /* 0x001fce00078e00ff */
[----:B------:R-:W-:-:S07]  /*1990*/  LEPC R20, `(.L_x_21) ;  /* 0x000000001014794e */ /* 0x000fce0000000000 */
[----:B-1---5:R-:W-:Y:S05]  /*19a0*/  CALL.ABS.NOINC R14 ;  /* 0x000000000e007343 */ /* 0x022fea0003c00000 */
.L_x_21:
[----:B------:R-:W-:-:S13]  /*19b0*/  ISETP.NE.AND P0, PT, R104, 0x3, PT ;  /* 0x000000036800780c */ /* 0x000fda0003f05270 */
[----:B------:R-:W-:Y:S05]  /*19c0*/  @!P0 BRA `(.L_x_22) ;  /* 0x0000000000048947 */ /* 0x000fea0003800000 */
[----:B------:R-:W-:Y:S01]  /*19d0*/  BPT.TRAP 0x1 ;  /* 0x000000040000795c */ /* 0x000fe20000300000 */
.L_x_22:
[----:B0-----:R-:W-:Y:S02]  /*19e0*/  IMAD.U32 R3, RZ, RZ, UR38 ;  /* 0x00000026ff037e24 */ /* 0x001fe4000f8e00ff */
[----:B------:R-:W-:-:S03]  /*19f0*/  IMAD.U32 R0, RZ, RZ, UR39 ;  /* 0x00000027ff007e24 */ /* 0x000fc6000f8e00ff */
[----:B------:R-:W-:Y:S02]  /*1a00*/  LEA R3, R3, UR41, 0x3 ;  /* 0x0000002903037c11 */ /* 0x000fe4000f8e18ff */
[----:B------:R-:W-:-:S04]  /*1a10*/  SHF.L.U32 R0, R0, 0x1f, RZ ;  /* 0x0000001f00007819 */ /* 0x000fc800000006ff */
[----:B------:R0:W1:Y:S01]  /*1a20*/  SYNCS.PHASECHK.TRANS64.TRYWAIT P1, [R3+URZ], R0 ;  /* 0x00000000030075a7 */ /* 0x000062000802017f */
[----:B------:R-:W-:Y:S05]  /*1a30*/  @!P0 BRA `(.L_x_23) ;  /* 0x0000000000048947 */ /* 0x000fea0003800000 */
[----:B------:R-:W-:Y:S01]  /*1a40*/  BPT.TRAP 0x1 ;  /* 0x000000040000795c */ /* 0x000fe20000300000 */
.L_x_23:
[----:B------:R-:W-:-:S05]  /*1a50*/  IMAD.U32 R4, RZ, RZ, UR42 ;  /* 0x0000002aff047e24 */ /* 0x000fca000f8e00ff */
[----:B------:R-:W-:Y:S01]  /*1a60*/  ISETP.GE.AND P2, PT, R4, 0x1, PT ;  /* 0x000000010400780c */ /* 0x000fe20003f46270 */
[----:B-1----:R-:W-:-:S12]  /*1a70*/  @P1 BRA `(.L_x_24) ;  /* 0x0000000000081947 */ /* 0x002fd80003800000 */
[----:B------:R-:W1:Y:S02]  /*1a80*/  SYNCS.PHASECHK.TRANS64.TRYWAIT P1, [R3+URZ], R0 ;  /* 0x00000000030075a7 */ /* 0x000e64000802017f */
[----:B-1----:R-:W-:Y:S05]  /*1a90*/  @!P1 BRA `(.L_x_25) ;  /* 0x0000006400149947 */ /* 0x002fea0003800000 */
.L_x_24:
[----:B------:R-:W-:Y:S05]  /*1aa0*/  WARPSYNC.ALL ;  /* 0x0000000000007948 */ /* 0x000fea0003800000 */
[----:B------:R-:W-:Y:S01]  /*1ab0*/  UIADD3 UR4, UR41, 0x180, URZ ;  /* 0x0000018029047890 */ /* 0x000fe2000fffe03f */
[----:B------:R-:W-:Y:S01]  /*1ac0*/  WARPGROUP.ARRIVE ;  /* 0x00000000000079c5 */ /* 0x000fe20000000000 */
[----:B------:R-:W-:Y:S02]  /*1ad0*/  UIADD3 UR5, UR41, 0x12180, URZ ;  /* 0x0001218029057890 */ /* 0x000fe4000fffe03f */
[----:B------:R-:W-:Y:S02]  /*1ae0*/  USHF.R.U32.HI UR4, URZ, 0x4, UR4 ;  /* 0x000000043f047899 */ /* 0x000fe40008011604 */
[----:B------:R-:W-:-:S02]  /*1af0*/  USHF.R.U32.HI UR5, URZ, 0x4, UR5 ;  /* 0x000000043f057899 */ /* 0x000fc40008011605 */
[----:B------:R-:W-:Y:S02]  /*1b00*/  ULOP3.LUT UR4, UR4, 0x3fff, URZ, 0xc0, !UPT ;  /* 0x00003fff04047892 */ /* 0x000fe4000f8ec03f */
[----:B------:R-:W-:Y:S02]  /*1b10*/  ULOP3.LUT UR5, UR5, 0x3fff, URZ, 0xc0, !UPT ;  /* 0x00003fff05057892 */ /* 0x000fe4000f8ec03f */
[----:B------:R-:W-:Y:S02]  /*1b20*/  ULOP3.LUT UR8, UR4, 0x10000, URZ, 0xfc, !UPT ;  /* 0x0001000004087892 */ /* 0x000fe4000f8efc3f */
[----:B------:R-:W-:Y:S02]  /*1b30*/  ULOP3.LUT UR9, UR5, 0x10000, URZ, 0xfc, !UPT ;  /* 0x0001000005097892 */ /* 0x000fe4000f8efc3f */
[----:B------:R-:W-:Y:S02]  /*1b40*/  ULEA UR10, UR38, UR8, 0x9 ;  /* 0x00000008260a7291 */ /* 0x000fe4000f8e483f */
[----:B------:R-:W-:Y:S01]  /*1b50*/  ULEA UR11, UR38, UR9, 0xa ;  /* 0x00000009260b7291 */ /* 0x000fe2000f8e503f */
[----:B------:R-:W-:Y:S01]  /*1b60*/  UMOV UR5, 0x40000040 ;  /* 0x4000004000057882 */ /* 0x000fe20000000000 */
[----:B------:R-:W-:-:S03]  /*1b70*/  UMOV UR7, 0x40000040 ;  /* 0x4000004000077882 */ /* 0x000fc60000000000 */
[----:B------:R-:W-:Y:S02]  /*1b80*/  UMOV UR4, UR10 ;  /* 0x0000000a00047c82 */ /* 0x000fe40008000000 */
[----:B------:R-:W-:Y:S02]  /*1b90*/  UMOV UR6, UR11 ;  /* 0x0000000b00067c82 */ /* 0x000fe40008000000 */
[----:B------:R-:W-:Y:S01]  /*1ba0*/  HGMMA.64x128x16.F32.BF16 R24, gdesc[UR4], RZ, !UPT, gsb0 ;  /* 0x01e00000041879f0 */ /* 0x000fe2000c0018ff */
[----:B------:R-:W-:Y:S02]  /*1bb0*/  UIADD3 UR4, UR10, 0x2, URZ ;  /* 0x000000020a047890 */ /* 0x000fe4000fffe03f */
[----:B------:R-:W-:Y:S01]  /*1bc0*/  UIADD3 UR6, UR11, 0x2, URZ ;  /* 0x000000020b067890 */ /* 0x000fe2000fffe03f */
[----:B------:R-:W-:Y:S01]  /*1bd0*/  UMOV UR5, 0x40000040 ;  /* 0x4000004000057882 */ /* 0x000fe20000000000 */
[----:B------:R-:W-:Y:S01]  /*1be0*/  UMOV UR7, 0x40000040 ;  /* 0x4000004000077882 */ /* 0x000fe20000000000 */
[----:B------:R-:W-:-:S02]  /*1bf0*/  WARPGROUP.DEPBAR.LE gsb0, 0x0 ;  /* 0x00008000000079c5 */ /* 0x000fc40000010000 */
[----:B------:R-:W-:-:S06]  /*1c00*/  WARPGROUP.ARRIVE ;  /* 0x00000000000079c5 */ /* 0x000fcc0000000000 */
[----:B------:R-:W-:Y:S01]  /*1c10*/  HGMMA.64x128x16.F32.BF16 R24, gdesc[UR4], R24, gsb0 ;  /* 0x01e00000041879f0 */ /* 0x000fe20008001818 */
[----:B------:R-:W-:Y:S02]  /*1c20*/  UIADD3 UR4, UR10, 0x4, URZ ;  /* 0x000000040a047890 */ /* 0x000fe4000fffe03f */
[----:B------:R-:W-:Y:S01]  /*1c30*/  UIADD3 UR6, UR11, 0x4, URZ ;  /* 0x000000040b067890 */ /* 0x000fe2000fffe03f */
[----:B------:R-:W-:Y:S01]  /*1c40*/  UMOV UR5, 0x40000040 ;  /* 0x4000004000057882 */ /* 0x000fe20000000000 */
[----:B------:R-:W-:Y:S01]  /*1c50*/  UMOV UR7, 0x40000040 ;  /* 0x4000004000077882 */ /* 0x000fe20000000000 */
[----:B------:R-:W-:Y:S02]  /*1c60*/  WARPGROUP.DEPBAR.LE gsb0, 0x0 ;  /* 0x00008000000079c5 */ /* 0x000fe40000010000 */
        /* <DEDUP_REMOVED lines=8> */
[----:B------:R-:W-:Y:S03]  /*1cf0*/  HGMMA.64x128x16.F32.BF16 R24, gdesc[UR4], R24, gsb0 ;  /* 0x01e00000041879f0 */ /* 0x000fe60008001818 */
[----:B------:R-:W-:Y:S02]  /*1d00*/  WARPGROUP.DEPBAR.LE gsb0, 0x0 ;  /* 0x00008000000079c5 */ /* 0x000fe40000010000 */
[----:B------:R-:W-:Y:S05]  /*1d10*/  @!P2 BRA `(.L_x_26) ;  /* 0x000000040014a947 */ /* 0x000fea0003800000 */
[----:B------:R-:W-:Y:S01]  /*1d20*/  UIADD3 UR4, UR38, 0x1, URZ ;  /* 0x0000000126047890 */ /* 0x000fe2000fffe03f */
[----:B01----:R-:W-:Y:S02]  /*1d30*/  IMAD.U32 R0, RZ, RZ, UR42 ;  /* 0x0000002aff007e24 */ /* 0x003fe4000f8e00ff */
[----:B------:R-:W-:Y:S01]  /*1d40*/  IMAD.U32 R3, RZ, RZ, UR38 ;  /* 0x00000026ff037e24 */ /* 0x000fe2000f8e00ff */
[----:B------:R-:W-:-:S04]  /*1d50*/  UISETP.NE.AND UP0, UPT, UR4, 0x9, UPT ;  /* 0x000000090400788c */ /* 0x000fc8000bf05270 */
[----:B------:R-:W-:Y:S02]  /*1d60*/  USEL UR5, URZ, 0x1, UP0 ;  /* 0x000000013f057887 */ /* 0x000fe40008000000 */
[----:B------:R-:W-:Y:S02]  /*1d70*/  USEL UR10, UR4, URZ, UP0 ;  /* 0x0000003f040a7287 */ /* 0x000fe40008000000 */
[----:B------:R-:W-:-:S06]  /*1d80*/  ULOP3.LUT UR5, UR39, UR5, URZ, 0x3c, !UPT ;  /* 0x0000000527057292 */ /* 0x000fcc000f8e3c3f */
[----:B------:R-:W-:-:S07]  /*1d90*/  IMAD.U32 R6, RZ, RZ, UR5 ;  /* 0x00000005ff067e24 */ /* 0x000fce000f8e00ff */
.L_x_33:
[----:B------:R-:W-:Y:S05]  /*1da0*/  @!P0 BRA `(.L_x_27) ;  /* 0x0000000000048947 */ /* 0x000fea0003800000 */
[----:B------:R-:W-:Y:S01]  /*1db0*/  BPT.TRAP 0x1 ;  /* 0x000000040000795c */ /* 0x000fe20000300000 */
.L_x_27:
[----:B------:R-:W-:Y:S01]  /*1dc0*/  ULEA UR4, UR10, UR41, 0x3 ;  /* 0x000000290a047291 */ /* 0x000fe2000f8e183f */
[----:B------:R-:W-:-:S08]  /*1dd0*/  SHF.L.U32 R4, R6, 0x1f, RZ ;  /* 0x0000001f06047819 */ /* 0x000fd000000006ff */
[----:B------:R0:W1:Y:S01]  /*1de0*/  SYNCS.PHASECHK.TRANS64.TRYWAIT P1, [UR4], R4 ;  /* 0x00000004ff0075a7 */ /* 0x0000620008020144 */
[----:B------:R-:W-:Y:S05]  /*1df0*/  @!P0 BRA `(.L_x_28) ;  /* 0x0000000000048947 */ /* 0x000fea0003800000 */
[----:B------:R-:W-:Y:S01]  /*1e00*/  BPT.TRAP 0x1 ;  /* 0x000000040000795c */ /* 0x000fe20000300000 */
.L_x_28:
[----:B-1----:R-:W-:Y:S05]  /*1e10*/  @P1 BRA `(.L_x_29) ;  /* 0x0000000000081947 */ /* 0x002fea0003800000 */
[----:B------:R-:W1:Y:S02]  /*1e20*/  SYNCS.PHASECHK.TRANS64.TRYWAIT P1, [UR4], R4 ;  /* 0x00000004ff0075a7 */ /* 0x000e640008020144 */
[----:B-1----:R-:W-:Y:S05]  /*1e30*/  @!P1 BRA `(.L_x_30) ;  /* 0x0000006000409947 */ /* 0x002fea0003800000 */
.L_x_29:
[----:B------:R-:W-:Y:S01]  /*1e40*/  ULEA UR11, UR10, UR8, 0x9 ;  /* 0x000000080a0b7291 */ /* 0x000fe2000f8e483f */
[----:B------:R-:W-:Y:S01]  /*1e50*/  WARPGROUP.ARRIVE ;  /* 0x00000000000079c5 */ /* 0x000fe20000000000 */
[----:B------:R-:W-:Y:S01]  /*1e60*/  ULEA UR12, UR10, UR9, 0xa ;  /* 0x000000090a0c7291 */ /* 0x000fe2000f8e503f */
[----:B------:R-:W-:Y:S01]  /*1e70*/  UMOV UR5, 0x40000040 ;  /* 0x4000004000057882 */ /* 0x000fe20000000000 */
[----:B------:R-:W-:-:S03]  /*1e80*/  UMOV UR7, 0x40000040 ;  /* 0x4000004000077882 */ /* 0x000fc60000000000 */
[----:B------:R-:W-:Y:S02]  /*1e90*/  UMOV UR4, UR11 ;  /* 0x0000000b00047c82 */ /* 0x000fe40008000000 */
[----:B------:R-:W-:Y:S02]  /*1ea0*/  UMOV UR6, UR12 ;  /* 0x0000000c00067c82 */ /* 0x000fe40008000000 */
[----:B------:R-:W-:Y:S01]  /*1eb0*/  HGMMA.64x128x16.F32.BF16 R24, gdesc[UR4], R24, gsb0 ;  /* 0x01e00000041879f0 */ /* 0x000fe20008001818 */
        /* <DEDUP_REMOVED lines=23> */
[----:B------:R-:W-:Y:S01]  /*2030*/  BPT.TRAP 0x1 ;  /* 0x000000040000795c */ /* 0x000fe20000300000 */
.L_x_31:
[----:B------:R-:W-:-:S13]  /*2040*/  ISETP.NE.AND P1, PT, R89, RZ, PT ;  /* 0x000000ff5900720c */ /* 0x000fda0003f25270 */
[----:B01----:R-:W-:-:S05]  /*2050*/  @P1 LEA R4, R3, UR41, 0x3 ;  /* 0x0000002903041c11 */ /* 0x003fca000f8e18ff */
[----:B------:R-:W-:-:S05]  /*2060*/  @P1 VIADD R5, R4, 0x48 ;  /* 0x0000004804051836 */ /* 0x000fca0000000000 */
[----:B------:R-:W-:-:S04]  /*2070*/  @P1 PRMT R5, R88, 0x654, R5 ;  /* 0x0000065458051816 */ /* 0x000fc80000000005 */
[----:B------:R0:W-:Y:S01]  /*2080*/  @P1 SYNCS.ARRIVE.TRANS64.RED.A1T0 RZ, [R5+URZ], RZ ;  /* 0x000000ff05ff19a7 */ /* 0x0001e2000810043f */
[----:B------:R-:W-:-:S13]  /*2090*/  ISETP.GT.U32.AND P1, PT, R23, 0x1, PT ;  /* 0x000000011700780c */ /* 0x000fda0003f24070 */
[----:B0-----:R-:W-:Y:S05]  /*20a0*/  @P1 BRA `(.L_x_32) ;  /* 0x0000000000041947 */ /* 0x001fea0003800000 */
[----:B------:R-:W-:Y:S01]  /*20b0*/  BPT.TRAP 0x1 ;  /* 0x000000040000795c */ /* 0x000fe20000300000 */
.L_x_32:
[----:B------:R-:W-:Y:S01]  /*20c0*/  UIADD3 UR10, UR10, 0x1, URZ ;  /* 0x000000010a0a7890 */ /* 0x000fe2000fffe03f */
[C---:B------:R-:W-:Y:S01]  /*20d0*/  ISETP.GT.AND P2, PT, R0.reuse, 0x1, PT ;  /* 0x000000010000780c */ /* 0x040fe20003f44270 */
[----:B------:R-:W-:Y:S02]  /*20e0*/  VIADD R3, R3, 0x1 ;  /* 0x0000000103037836 */ /* 0x000fe40000000000 */
[----:B------:R-:W-:Y:S01]  /*20f0*/  UISETP.NE.AND UP0, UPT, UR10, 0x9, UPT ;  /* 0x000000090a00788c */ /* 0x000fe2000bf05270 */
[----:B------:R-:W-:Y:S02]  /*2100*/  VIADD R0, R0, 0xffffffff ;  /* 0xffffffff00007836 */ /* 0x000fe40000000000 */
[C---:B------:R-:W-:Y:S01]  /*2110*/  ISETP.NE.AND P1, PT, R3.reuse, 0x9, PT ;  /* 0x000000090300780c */ /* 0x040fe20003f25270 */
[----:B------:R-:W-:Y:S02]  /*2120*/  USEL UR4, URZ, 0x1, UP0 ;  /* 0x000000013f047887 */ /* 0x000fe40008000000 */
[----:B------:R-:W-:Y:S01]  /*2130*/  USEL UR10, UR10, URZ, UP0 ;  /* 0x0000003f0a0a7287 */ /* 0x000fe20008000000 */
[----:B------:R-:W-:-:S03]  /*2140*/  SEL R3, R3, RZ, P1 ;  /* 0x000000ff03037207 */ /* 0x000fc60000800000 */
[----:B------:R-:W-:Y:S01]  /*2150*/  LOP3.LUT R6, R6, UR4, RZ, 0x3c, !PT ;  /* 0x0000000406067c12 */ /* 0x000fe2000f8e3cff */
[----:B------:R-:W-:Y:S07]  /*2160*/  @P2 BRA `(.L_x_33) ;  /* 0xfffffffc000c2947 */ /* 0x000fee000383ffff */
.L_x_26:
[----:B01----:R-:W0:Y:S01]  /*2170*/  LDC R0, c[0x0][0x28c] ;  /* 0x0000a300ff007b82 */ /* 0x003e220000000800 */
[----:B------:R-:W-:-:S04]  /*2180*/  IMAD.U32 R3, RZ, RZ, UR47 ;  /* 0x0000002fff037e24 */ /* 0x000fc8000f8e00ff */
[----:B------:R1:W-:Y:S01]  /*2190*/  SYNCS.ARRIVE.TRANS64.A1T0 RZ, [R3+UR46], RZ ;  /* 0x000000ff03ff79a7 */ /* 0x0003e2000810002e */
[----:B0-----:R-:W-:-:S13]  /*21a0*/  ISETP.GE.AND P1, PT, R0, 0x1, PT ;  /* 0x000000010000780c */ /* 0x001fda0003f26270 */
[----:B-1----:R-:W-:Y:S05]  /*21b0*/  @!P1 BRA `(.L_x_34) ;  /* 0x0000000000449947 */ /* 0x002fea0003800000 */
[----:B------:R-:W-:Y:S05]  /*21c0*/  @!P0 BRA `(.L_x_35) ;  /* 0x0000000000048947 */ /* 0x000fea0003800000 */
[----:B------:R-:W-:Y:S01]  /*21d0*/  BPT.TRAP 0x1 ;  /* 0x000000040000795c */ /* 0x000fe20000300000 */
.L_x_35:
[----:B------:R-:W-:-:S13]  /*21e0*/  ISETP.NE.AND P0, PT, R89, RZ, PT ;  /* 0x000000ff5900720c */ /* 0x000fda0003f05270 */
[----:B------:R-:W-:-:S05]  /*21f0*/  VOTEU.ANY UP0, P0 ;  /* 0x00000000003f7886 */ /* 0x000fca0000000100 */
[----:B------:R-:W-:-:S06]  /*2200*/  @UP0 UIADD3 UR4, UR38, UR42, URZ ;  /* 0x0000002a26040290 */ /* 0x000fcc000fffe03f */
[----:B------:R-:W-:Y:S02]  /*2210*/  IMAD.U32 R4, RZ, RZ, UR4 ;  /* 0x00000004ff047e24 */ /* 0x000fe4000f8e00ff */
[----:B------:R-:W-:Y:S02]  /*2220*/  IMAD.U32 R3, RZ, RZ, UR4 ;  /* 0x00000004ff037e24 */ /* 0x000fe4000f8e00ff */
[----:B------:R-:W-:-:S05]  /*2230*/  @P0 IMAD.WIDE.U32 R4, R4, 0x38e38e39, RZ ;  /* 0x38e38e3904040825 */ /* 0x000fca00078e00ff */
[----:B------:R-:W-:-:S05]  /*2240*/  @P0 SHF.R.U32.HI R0, RZ, 0x1, R5 ;  /* 0x00000001ff000819 */ /* 0x000fca0000011605 */
[----:B------:R-:W-:-:S05]  /*2250*/  @P0 IMAD R0, R0, -0x9, R3 ;  /* 0xfffffff700000824 */ /* 0x000fca00078e0203 */
[----:B------:R-:W-:-:S05]  /*2260*/  @P0 LEA R0, R0, UR41, 0x3 ;  /* 0x0000002900000c11 */ /* 0x000fca000f8e18ff */
[----:B------:R-:W-:-:S05]  /*2270*/  @P0 VIADD R3, R0, 0x48 ;  /* 0x0000004800030836 */ /* 0x000fca0000000000 */
[----:B------:R-:W-:-:S04]  /*2280*/  @P0 PRMT R3, R88, 0x654, R3 ;  /* 0x0000065458030816 */ /* 0x000fc80000000003 */
[----:B------:R0:W-:Y:S01]  /*2290*/  @P0 SYNCS.ARRIVE.TRANS64.RED.A1T0 RZ, [R3+URZ], RZ ;  /* 0x000000ff03ff09a7 */ /* 0x0001e2000810043f */
[----:B------:R-:W-:-:S13]  /*22a0*/  ISETP.GT.U32.AND P0, PT, R23, 0x1, PT ;  /* 0x000000011700780c */ /* 0x000fda0003f04070 */
[----:B0-----:R-:W-:Y:S05]  /*22b0*/  @P0 BRA `(.L_x_34) ;  /* 0x0000000000040947 */ /* 0x001fea0003800000 */
[----:B------:R-:W-:Y:S01]  /*22c0*/  BPT.TRAP 0x1 ;  /* 0x000000040000795c */ /* 0x000fe20000300000 */
.L_x_34:
[----:B------:R-:W-:Y:S01]  /*22d0*/  SHF.L.U32 R0, R105, 0x1f, RZ ;  /* 0x0000001f69007819 */ /* 0x000fe200000006ff */
[----:B------:R-:W-:Y:S01]  /*22e0*/  UIADD3 UR38, UR38, UR45, URZ ;  /* 0x0000002d26267290 */ /* 0x000fe2000fffe03f */
[----:B------:R-:W-:Y:S01]  /*22f0*/  SHF.R.S32.HI R9, RZ, 0x1f, R19 ;  /* 0x0000001fff097819 */ /* 0x000fe20000011413 */
[----:B------:R-:W-:Y:S01]  /*2300*/  UISETP.GE.U32.AND UP1, UPT, UR45, 0x9, UPT ;  /* 0x000000092d00788c */ /* 0x000fe2000bf26070 */
[----:B------:R-:W0:Y:S01]  /*2310*/  SYNCS.PHASECHK.TRANS64.TRYWAIT P0, [UR43+0x8], R0 ;  /* 0x00000800ff0075a7 */ /* 0x000e22000800016b */
[----:B------:R-:W-:-:S04]  /*2320*/  UISETP.GT.U32.AND UP0, UPT, UR38, 0x8, UPT ;  /* 0x000000082600788c */ /* 0x000fc8000bf04070 */
[----:B------:R-:W-:-:S04]  /*2330*/  UISETP.LT.U32.AND UP0, UPT, UR45, 0x9, UP0 ;  /* 0x000000092d00788c */ /* 0x000fc80008701070 */
[----:B------:R-:W-:Y:S02]  /*2340*/  USEL UR6, URZ, 0x1, !UP0 ;  /* 0x000000013f067887 */ /* 0x000fe4000c000000 */
[----:B------:R-:W-:Y:S02]  /*2350*/  @UP1 UIMAD.WIDE.U32 UR4, UR38, 0x38e38e39, URZ ;  /* 0x38e38e39260418a5 */ /* 0x000fe4000f8e003f */
[----:B------:R-:W-:Y:S02]  /*2360*/  ULOP3.LUT UR39, UR39, UR6, URZ, 0x3c, !UPT ;  /* 0x0000000627277292 */ /* 0x000fe4000f8e3c3f */
[----:B------:R-:W-:-:S04]  /*2370*/  @UP1 USHF.R.U32.HI UR4, URZ, 0x1, UR5 ;  /* 0x000000013f041899 */ /* 0x000fc80008011605 */
[----:B------:R-:W-:Y:S01]  /*2380*/  @UP1 ULOP3.LUT UR39, UR39, 0x1, UR4, 0x78, !UPT ;  /* 0x0000000127271892 */ /* 0x000fe2000f8e7804 */
[----:B0-----:R-:W-:Y:S11]  /*2390*/  @!P0 BRA `(.L_x_36) ;  /* 0x0000005c00008947 */ /* 0x001ff60003800000 */
.L_x_195:
[----:B------:R-:W-:Y:S01]  /*23a0*/  ULDC.64 UR4, c[0x0][0x5d0] ;  /* 0x0001740000047ab9 */ /* 0x000fe20000000a00 */
[----:B------:R-:W-:Y:S01]  /*23b0*/  ULDC UR6, c[0x0][0x284] ;  /* 0x0000a10000067ab9 */ /* 0x000fe20000000800 */
[----:B0-----:R-:W-:Y:S02]  /*23c0*/  IMAD R0, R9, UR4, RZ ;  /* 0x0000000409007c24 */ /* 0x001fe4000f8e02ff */
[----:B------:R-:W-:Y:S02]  /*23d0*/  IMAD.SHL.U32 R12, R18, 0x80, RZ ;  /* 0x00000080120c7824 */ /* 0x000fe400078e00ff */
[C---:B------:R-:W-:Y:S02]  /*23e0*/  IMAD R3, R19.reuse, UR5, R0 ;  /* 0x0000000513037c24 */ /* 0x040fe4000f8e0200 */
[----:B------:R-:W-:Y:S01]  /*23f0*/  IMAD.SHL.U32 R0, R22, 0x40, RZ ;  /* 0x0000004016007824 */ /* 0x000fe200078e00ff */
[----:B------:R-:W-:Y:S01]  /*2400*/  SHF.R.S32.HI R13, RZ, 0x1f, R12 ;  /* 0x0000001fff0d7819 */ /* 0x000fe2000001140c */
[----:B------:R-:W-:Y:S01]  /*2410*/  IMAD.WIDE.U32 R4, R19, UR4, R94 ;  /* 0x0000000413047c25 */ /* 0x000fe2000f8e005e */
[----:B------:R-:W-:-:S02]  /*2420*/  ULDC.64 UR4, c[0x0][0x5c8] ;  /* 0x0001720000047ab9 */ /* 0x000fc40000000a00 */
[----:B------:R-:W-:Y:S01]  /*2430*/  ISETP.GE.AND P0, PT, R0, UR6, PT ;  /* 0x0000000600007c0c */ /* 0x000fe2000bf06270 */
[----:B------:R-:W-:Y:S01]  /*2440*/  ULDC UR6, c[0x0][0x288] ;  /* 0x0000a20000067ab9 */ /* 0x000fe20000000800 */
[----:B------:R-:W-:Y:S01]  /*2450*/  IADD3 R4, P1, R12, R4, RZ ;  /* 0x000000040c047210 */ /* 0x000fe20007f3e0ff */
[----:B------:R-:W-:Y:S01]  /*2460*/  IMAD.WIDE R20, R22, 0x40, R92 ;  /* 0x0000004016147825 */ /* 0x000fe200078e025c */
[----:B------:R-:W-:Y:S02]  /*2470*/  ISETP.GE.OR P0, PT, R12, UR6, P0 ;  /* 0x000000060c007c0c */ /* 0x000fe40008706670 */
[----:B------:R-:W-:Y:S01]  /*2480*/  IADD3.X R5, R13, R5, R3, P1, !PT ;  /* 0x000000050d057210 */ /* 0x000fe20000ffe403 */
[----:B------:R-:W-:-:S04]  /*2490*/  IMAD R7, R21, UR4, RZ ;  /* 0x0000000415077c24 */ /* 0x000fc8000f8e02ff */
[C---:B------:R-:W-:Y:S02]  /*24a0*/  IMAD R7, R20.reuse, UR5, R7 ;  /* 0x0000000514077c24 */ /* 0x040fe4000f8e0207 */
[----:B------:R-:W-:-:S04]  /*24b0*/  IMAD.WIDE.U32 R106, R20, UR4, R4 ;  /* 0x00000004146a7c25 */ /* 0x000fc8000f8e0004 */
[----:B------:R-:W-:Y:S05]  /*24c0*/  @P0 BRA `(.L_x_37) ;  /* 0x0000003c00dc0947 */ /* 0x000fea0003800000 */
[----:B-----5:R-:W-:Y:S01]  /*24d0*/  FSETP.NEU.AND P0, PT, R91, RZ, PT ;  /* 0x000000ff5b00720b */ /* 0x020fe20003f0d000 */
[----:B------:R-:W-:Y:S01]  /*24e0*/  IMAD.IADD R3, R99, 0x1, -R12 ;  /* 0x0000000163037824 */ /* 0x000fe200078e0a0c */
[----:B------:R-:W-:Y:S01]  /*24f0*/  BSSY B0, `(.L_x_37) ;  /* 0x00003f4000007945 */ /* 0x000fe20003800000 */
[----:B------:R-:W-:Y:S02]  /*2500*/  IMAD.IADD R0, R103, 0x1, -R0 ;  /* 0x0000000167007824 */ /* 0x000fe400078e0a00 */
[----:B------:R-:W-:Y:S01]  /*2510*/  IMAD.IADD R115, R107, 0x1, R7 ;  /* 0x000000016b737824 */ /* 0x000fe200078e0207 */
[----:B------:R-:W-:-:S04]  /*2520*/  ISETP.GT.AND P2, PT, R3, RZ, PT ;  /* 0x000000ff0300720c */ /* 0x000fc80003f44270 */
[----:B------:R-:W-:-:S03]  /*2530*/  ISETP.GT.AND P1, PT, R0, RZ, P2 ;  /* 0x000000ff0000720c */ /* 0x000fc60001724270 */
[----:B------:R-:W-:Y:S10]  /*2540*/  @!P0 BRA `(.L_x_38) ;  /* 0x0000002c00208947 */ /* 0x000ff40003800000 */
[----:B------:R-:W0:Y:S01]  /*2550*/  LDC.64 R108, c[0x0][0x5b8] ;  /* 0x00016e00ff6c7b82 */ /* 0x000e220000000a00 */
[----:B------:R-:W-:-:S07]  /*2560*/  ULDC.64 UR4, c[0x0][0x5c0] ;  /* 0x0001700000047ab9 */ /* 0x000fce0000000a00 */
[----:B------:R-:W1:Y:S08]  /*2570*/  LDC.64 R110, c[0x0][0x5b0] ;  /* 0x00016c00ff6e7b82 */ /* 0x000e700000000a00 */
[----:B------:R-:W2:Y:S01]  /*2580*/  LDC.64 R112, c[0x0][0x5a8] ;  /* 0x00016a00ff707b82 */ /* 0x000ea20000000a00 */
[-C--:B0-----:R-:W-:Y:S02]  /*2590*/  IMAD R6, R9, R108.reuse, RZ ;  /* 0x0000006c09067224 */ /* 0x081fe400078e02ff */
[----:B------:R-:W-:-:S04]  /*25a0*/  IMAD.WIDE.U32 R4, R19, R108, R94 ;  /* 0x0000006c13047225 */ /* 0x000fc800078e005e */
[----:B------:R-:W-:Y:S01]  /*25b0*/  IMAD R107, R19, R109, R6 ;  /* 0x0000006d136b7224 */ /* 0x000fe200078e0206 */
[----:B------:R-:W-:Y:S01]  /*25c0*/  IADD3 R6, P0, R12, R4, RZ ;  /* 0x000000040c067210 */ /* 0x000fe20007f1e0ff */
[----:B-1----:R-:W-:-:S03]  /*25d0*/  IMAD R4, R21, R110, RZ ;  /* 0x0000006e15047224 */ /* 0x002fc600078e02ff */
[----:B------:R-:W-:Y:S01]  /*25e0*/  IADD3.X R7, R13, R5, R107, P0, !PT ;  /* 0x000000050d077210 */ /* 0x000fe200007fe46b */
[C---:B------:R-:W-:Y:S02]  /*25f0*/  IMAD R109, R20.reuse, R111, R4 ;  /* 0x0000006f146d7224 */ /* 0x040fe400078e0204 */
[----:B------:R-:W-:-:S04]  /*2600*/  IMAD.WIDE.U32 R4, R20, R110, R6 ;  /* 0x0000006e14047225 */ /* 0x000fc800078e0006 */
[----:B------:R-:W-:Y:S01]  /*2610*/  IMAD.IADD R5, R5, 0x1, R109 ;  /* 0x0000000105057824 */ /* 0x000fe200078e026d */
[----:B--2---:R-:W-:-:S04]  /*2620*/  LEA R10, P0, R4, R112, 0x1 ;  /* 0x00000070040a7211 */ /* 0x004fc800078008ff */
[----:B------:R-:W-:-:S05]  /*2630*/  LEA.HI.X R11, R4, R113, R5, 0x1, P0 ;  /* 0x00000071040b7211 */ /* 0x000fca00000f0c05 */
[----:B------:R-:W2:Y:S01]  /*2640*/  @P1 LDG.E.LTC128B.U16 R18, desc[UR36][R10.64] ;  /* 0x000000240a121981 */ /* 0x000ea2000c1e1520 */
[----:B------:R-:W-:Y:S01]  /*2650*/  IMAD.WIDE.U32 R4, R20, R110, R12 ;  /* 0x0000006e14047225 */ /* 0x000fe200078e000c */
[----:B------:R-:W-:Y:S02]  /*2660*/  BSSY B1, `(.L_x_39) ;  /* 0x0000015000017945 */ /* 0x000fe40003800000 */
[----:B------:R-:W-:-:S04]  /*2670*/  IADD3 R14, P0, R94, R4, RZ ;  /* 0x000000045e0e7210 */ /* 0x000fc80007f1e0ff */
[----:B------:R-:W-:Y:S02]  /*2680*/  IADD3.X R15, R95, R109, R5, P0, !PT ;  /* 0x0000006d5f0f7210 */ /* 0x000fe400007fe405 */
[----:B------:R-:W-:Y:S01]  /*2690*/  LEA R8, P0, R106, UR4, 0x1 ;  /* 0x000000046a087c11 */ /* 0x000fe2000f8008ff */
[----:B------:R-:W-:-:S03]  /*26a0*/  IMAD.WIDE.U32 R14, R19, R108, R14 ;  /* 0x0000006c130e7225 */ /* 0x000fc600078e000e */
[----:B------:R-:W-:Y:S02]  /*26b0*/  LEA.HI.X R9, R106, UR5, R115, 0x1, P0 ;  /* 0x000000056a097c11 */ /* 0x000fe400080f0c73 */
[----:B------:R-:W-:-:S04]  /*26c0*/  ISETP.GT.AND P0, PT, R3, 0x1, PT ;  /* 0x000000010300780c */ /* 0x000fc80003f04270 */
[----:B------:R-:W-:Y:S01]  /*26d0*/  ISETP.GT.AND P3, PT, R0, RZ, P0 ;  /* 0x000000ff0000720c */ /* 0x000fe20000764270 */
[----:B--2---:R-:W-:-:S04]  /*26e0*/  IMAD.U32 R4, R18, 0x10000, RZ ;  /* 0x0001000012047824 */ /* 0x004fc800078e00ff */
[----:B------:R-:W-:Y:S01]  /*26f0*/  FMUL R5, R4, R91 ;  /* 0x0000005b04057220 */ /* 0x000fe20000400000 */
[----:B------:R-:W-:-:S03]  /*2700*/  LEA R4, P4, R14, R112, 0x1 ;  /* 0x000000700e047211 */ /* 0x000fc600078808ff */
[----:B------:R-:W-:-:S05]  /*2710*/  FFMA R5, R24, R90, R5 ;  /* 0x0000005a18057223 */ /* 0x000fca0000000005 */
[----:B------:R-:W-:Y:S01]  /*2720*/  F2FP.BF16.F32.PACK_AB R10, RZ, R5 ;  /* 0x00000005ff0a723e */ /* 0x000fe200000010ff */
[----:B------:R-:W-:-:S03]  /*2730*/  IMAD.IADD R5, R107, 0x1, R15 ;  /* 0x000000016b057824 */ /* 0x000fc600078e020f */
[----:B------:R-:W-:Y:S01]  /*2740*/  PRMT R11, R10, 0x7610, R11 ;  /* 0x000076100a0b7816 */ /* 0x000fe2000000000b */
[----:B------:R-:W-:Y:S01]  /*2750*/  IMAD.SHL.U32 R10, R110, 0x8, RZ ;  /* 0x000000086e0a7824 */ /* 0x000fe200078e00ff */
[----:B------:R-:W-:-:S03]  /*2760*/  LEA.HI.X R5, R14, R113, R5, 0x1, P4 ;  /* 0x000000710e057211 */ /* 0x000fc600020f0c05 */
[----:B------:R0:W-:Y:S02]  /*2770*/  @P1 STG.E.U16 desc[UR36][R8.64], R11 ;  /* 0x0000000b08001986 */ /* 0x0001e4000c101524 */
[----:B0-----:R-:W-:Y:S01]  /*2780*/  SHF.L.U64.HI R11, R110, 0x3, R111 ;  /* 0x000000036e0b7819 */ /* 0x001fe2000001026f */
[----:B------:R-:W-:Y:S06]  /*2790*/  @!P3 BRA `(.L_x_40) ;  /* 0x000000000004b947 */ /* 0x000fec0003800000 */
[----:B------:R0:W5:Y:S02]  /*27a0*/  LDG.E.LTC128B.U16 R18, desc[UR36][R4.64+0x2] ;  /* 0x0000022404127981 */ /* 0x000164000c1e1520 */
.L_x_40:
[----:B------:R-:W-:Y:S05]  /*27b0*/  BSYNC B1 ;  /* 0x0000000000017941 */ /* 0x000fea0003800000 */
.L_x_39:
[----:B------:R-:W-:Y:S01]  /*27c0*/  IMAD.WIDE.U32 R10, R20, R110, R10 ;  /* 0x0000006e140a7225 */ /* 0x000fe200078e000a */
[----:B------:R-:W-:-:S03]  /*27d0*/  ISETP.GT.AND P2, PT, R0, 0x8, P2 ;  /* 0x000000080000780c */ /* 0x000fc60001744270 */
[----:B-----5:R-:W-:Y:S01]  /*27e0*/  IMAD.U32 R14, R18, 0x10000, RZ ;  /* 0x00010000120e7824 */ /* 0x020fe200078e00ff */
[----:B------:R-:W-:Y:S01]  /*27f0*/  IADD3 R6, P1, R6, R10, RZ ;  /* 0x0000000a06067210 */ /* 0x000fe20007f3e0ff */
[----:B------:R-:W-:Y:S02]  /*2800*/  IMAD.IADD R109, R109, 0x1, R11 ;  /* 0x000000016d6d7824 */ /* 0x000fe400078e020b */
[----:B------:R-:W-:Y:S02]  /*2810*/  FMUL R14, R14, R91 ;  /* 0x0000005b0e0e7220 */ /* 0x000fe40000400000 */
[----:B------:R-:W-:Y:S02]  /*2820*/  IMAD.X R7, R109, 0x1, R7, P1 ;  /* 0x000000016d077824 */ /* 0x000fe400008e0607 */
[----:B------:R-:W-:Y:S01]  /*2830*/  FFMA R25, R25, R90, R14 ;  /* 0x0000005a19197223 */ /* 0x000fe2000000000e */
[----:B------:R-:W-:-:S04]  /*2840*/  LEA R14, P1, R6, R112, 0x1 ;  /* 0x00000070060e7211 */ /* 0x000fc800078208ff */
[----:B------:R-:W-:Y:S01]  /*2850*/  LEA.HI.X R15, R6, R113, R7, 0x1, P1 ;  /* 0x00000071060f7211 */ /* 0x000fe200008f0c07 */
[----:B------:R-:W-:Y:S01]  /*2860*/  @P3 IMAD.MOV.U32 R6, RZ, RZ, R8 ;  /* 0x000000ffff063224 */ /* 0x000fe200078e0008 */
[----:B------:R-:W-:Y:S01]  /*2870*/  F2FP.BF16.F32.PACK_AB R25, RZ, R25 ;  /* 0x00000019ff19723e */ /* 0x000fe200000010ff */
[----:B------:R-:W-:-:S05]  /*2880*/  @P3 IMAD.MOV.U32 R7, RZ, RZ, R9 ;  /* 0x000000ffff073224 */ /* 0x000fca00078e0009 */
[----:B------:R1:W-:Y:S04]  /*2890*/  @P3 STG.E.U16 desc[UR36][R6.64+0x2], R25 ;  /* 0x0000021906003986 */ /* 0x0003e8000c101524 */
[----:B------:R-:W2:Y:S01]  /*28a0*/  @P2 LDG.E.LTC128B.U16 R18, desc[UR36][R14.64] ;  /* 0x000000240e122981 */ /* 0x000ea2000c1e1520 */
[----:B------:R-:W-:Y:S01]  /*28b0*/  IADD3 R12, P1, P3, R94, R10, R12 ;  /* 0x0000000a5e0c7210 */ /* 0x000fe20007b3e00c */
[----:B------:R-:W-:Y:S01]  /*28c0*/  BSSY B1, `(.L_x_41) ;  /* 0x0000011000017945 */ /* 0x000fe20003800000 */
[----:B------:R-:W-:Y:S02]  /*28d0*/  ISETP.GT.AND P0, PT, R0, 0x8, P0 ;  /* 0x000000080000780c */ /* 0x000fe40000704270 */
[----:B------:R-:W-:-:S03]  /*28e0*/  IADD3.X R13, R95, R109, R13, P1, P3 ;  /* 0x0000006d5f0d7210 */ /* 0x000fc60000fe640d */
[----:B------:R-:W-:Y:S01]  /*28f0*/  IMAD.WIDE.U32 R12, R19, R108, R12 ;  /* 0x0000006c130c7225 */ /* 0x000fe200078e000c */
[----:B------:R-:W-:-:S03]  /*2900*/  SHF.L.U64.HI R19, R96, 0x1, R97 ;  /* 0x0000000160137819 */ /* 0x000fc60000010261 */
[----:B------:R-:W-:Y:S01]  /*2910*/  IMAD.IADD R13, R107, 0x1, R13 ;  /* 0x000000016b0d7824 */ /* 0x000fe200078e020d */
[----:B-1----:R-:W-:-:S04]  /*2920*/  LEA R6, P3, R12, R112, 0x1 ;  /* 0x000000700c067211 */ /* 0x002fc800078608ff */
[----:B------:R-:W-:Y:S01]  /*2930*/  LEA.HI.X R7, R12, R113, R13, 0x1, P3 ;  /* 0x000000710c077211 */ /* 0x000fe200018f0c0d */
[----:B--2---:R-:W-:-:S04]  /*2940*/  IMAD.U32 R10, R18, 0x10000, RZ ;  /* 0x00010000120a7824 */ /* 0x004fc800078e00ff */
[----:B------:R-:W-:Y:S01]  /*2950*/  FMUL R11, R10, R91 ;  /* 0x0000005b0a0b7220 */ /* 0x000fe20000400000 */
[----:B------:R-:W-:-:S03]  /*2960*/  LEA R10, P1, R96, R8, 0x1 ;  /* 0x00000008600a7211 */ /* 0x000fc600078208ff */
[----:B------:R-:W-:-:S05]  /*2970*/  FFMA R11, R26, R90, R11 ;  /* 0x0000005a1a0b7223 */ /* 0x000fca000000000b */
[----:B------:R-:W-:Y:S01]  /*2980*/  F2FP.BF16.F32.PACK_AB R14, RZ, R11 ;  /* 0x0000000bff0e723e */ /* 0x000fe200000010ff */
[----:B------:R-:W-:-:S05]  /*2990*/  IMAD.X R11, R19, 0x1, R9, P1 ;  /* 0x00000001130b7824 */ /* 0x000fca00008e0609 */
[----:B------:R1:W-:Y:S01]  /*29a0*/  @P2 STG.E.U16 desc[UR36][R10.64], R14 ;  /* 0x0000000e0a002986 */ /* 0x0003e2000c101524 */
[----:B------:R-:W-:Y:S05]  /*29b0*/  @!P0 BRA `(.L_x_42) ;  /* 0x0000000000048947 */ /* 0x000fea0003800000 */
[----:B------:R2:W5:Y:S02]  /*29c0*/  LDG.E.LTC128B.U16 R18, desc[UR36][R6.64+0x2] ;  /* 0x0000022406127981 */ /* 0x000564000c1e1520 */
.L_x_42:
[----:B------:R-:W-:Y:S05]  /*29d0*/  BSYNC B1 ;  /* 0x0000000000017941 */ /* 0x000fea0003800000 */
.L_x_41:
[----:B-----5:R-:W-:Y:S01]  /*29e0*/  IMAD.U32 R12, R18, 0x10000, RZ ;  /* 0x00010000120c7824 */ /* 0x020fe200078e00ff */
[----:B------:R-:W-:Y:S01]  /*29f0*/  ISETP.GT.AND P1, PT, R3, 0x8, PT ;  /* 0x000000080300780c */ /* 0x000fe20003f24270 */
[----:B------:R-:W-:Y:S02]  /*2a00*/  BSSY B1, `(.L_x_43) ;  /* 0x0000008000017945 */ /* 0x000fe40003800000 */
[----:B------:R-:W-:Y:S01]  /*2a10*/  FMUL R12, R12, R91 ;  /* 0x0000005b0c0c7220 */ /* 0x000fe20000400000 */
[----:B------:R-:W-:-:S03]  /*2a20*/  ISETP.GT.AND P2, PT, R0, RZ, P1 ;  /* 0x000000ff0000720c */ /* 0x000fc60000f44270 */
[----:B------:R-:W-:-:S05]  /*2a30*/  FFMA R12, R27, R90, R12 ;  /* 0x0000005a1b0c7223 */ /* 0x000fca000000000c */
[----:B------:R-:W-:-:S05]  /*2a40*/  F2FP.BF16.F32.PACK_AB R12, RZ, R12 ;  /* 0x0000000cff0c723e */ /* 0x000fca00000010ff */
[----:B------:R3:W-:Y:S01]  /*2a50*/  @P0 STG.E.U16 desc[UR36][R10.64+0x2], R12 ;  /* 0x0000020c0a000986 */ /* 0x0007e2000c101524 */
[----:B------:R-:W-:Y:S05]  /*2a60*/  @!P2 BRA `(.L_x_44) ;  /* 0x000000000004a947 */ /* 0x000fea0003800000 */
[----:B------:R4:W5:Y:S02]  /*2a70*/  LDG.E.LTC128B.U16 R18, desc[UR36][R4.64+0x10] ;  /* 0x0000102404127981 */ /* 0x000964000c1e1520 */
.L_x_44:
[----:B------:R-:W-:Y:S05]  /*2a80*/  BSYNC B1 ;  /* 0x0000000000017941 */ /* 0x000fea0003800000 */
.L_x_43:
[----:B---3-5:R-:W-:Y:S01]  /*2a90*/  IMAD.U32 R12, R18, 0x10000, RZ ;  /* 0x00010000120c7824 */ /* 0x028fe200078e00ff */
        /* <DEDUP_REMOVED lines=9> */
.L_x_46:
[----:B------:R-:W-:Y:S05]  /*2b30*/  BSYNC B1 ;  /* 0x0000000000017941 */ /* 0x000fea0003800000 */
.L_x_45:
[----:B-----5:R-:W-:Y:S01]  /*2b40*/  IMAD.U32 R12, R18, 0x10000, RZ ;  /* 0x00010000120c7824 */ /* 0x020fe200078e00ff */
[----:B------:R-:W-:Y:S01]  /*2b50*/  ISETP.GT.AND P1, PT, R0, 0x8, P1 ;  /* 0x000000080000780c */ /* 0x000fe20000f24270 */
[----:B------:R-:W-:Y:S02]  /*2b60*/  BSSY B1, `(.L_x_47) ;  /* 0x0000007000017945 */ /* 0x000fe40003800000 */
[----:B------:R-:W-:-:S04]  /*2b70*/  FMUL R12, R12, R91 ;  /* 0x0000005b0c0c7220 */ /* 0x000fc80000400000 */
[----:B------:R-:W-:-:S05]  /*2b80*/  FFMA R12, R29, R90, R12 ;  /* 0x0000005a1d0c7223 */ /* 0x000fca000000000c */
[----:B------:R-:W-:-:S05]  /*2b90*/  F2FP.BF16.F32.PACK_AB R12, RZ, R12 ;  /* 0x0000000cff0c723e */ /* 0x000fca00000010ff */
[----:B------:R0:W-:Y:S01]  /*2ba0*/  @P3 STG.E.U16 desc[UR36][R8.64+0x12], R12 ;  /* 0x0000120c08003986 */ /* 0x0001e2000c101524 */
[----:B------:R-:W-:Y:S05]  /*2bb0*/  @!P1 BRA `(.L_x_48) ;  /* 0x0000000000049947 */ /* 0x000fea0003800000 */
[----:B------:R0:W5:Y:S02]  /*2bc0*/  LDG.E.LTC128B.U16 R18, desc[UR36][R6.64+0x10] ;  /* 0x0000102406127981 */ /* 0x000164000c1e1520 */
.L_x_48:
[----:B------:R-:W-:Y:S05]  /*2bd0*/  BSYNC B1 ;  /* 0x0000000000017941 */ /* 0x000fea0003800000 */
.L_x_47:
[----:B0----5:R-:W-:Y:S01]  /*2be0*/  IMAD.U32 R12, R18, 0x10000, RZ ;  /* 0x00010000120c7824 */ /* 0x021fe200078e00ff */
[----:B------:R-:W-:Y:S01]  /*2bf0*/  ISETP.GT.AND P0, PT, R0, 0x8, P0 ;  /* 0x000000080000780c */ /* 0x000fe20000704270 */
[----:B------:R-:W-:Y:S02]  /*2c00*/  BSSY B1, `(.L_x_49) ;  /* 0x0000007000017945 */ /* 0x000fe40003800000 */
[----:B---3--:R-:W-:-:S04]  /*2c10*/  FMUL R13, R12, R91 ;  /* 0x0000005b0c0d7220 */ /* 0x008fc80000400000 */
[----:B------:R-:W-:-:S05]  /*2c20*/  FFMA R13, R30, R90, R13 ;  /* 0x0000005a1e0d7223 */ /* 0x000fca000000000d */
[----:B------:R-:W-:-:S05]  /*2c30*/  F2FP.BF16.F32.PACK_AB R13, RZ, R13 ;  /* 0x0000000dff0d723e */ /* 0x000fca00000010ff */
[----:B------:R0:W-:Y:S01]  /*2c40*/  @P1 STG.E.U16 desc[UR36][R10.64+0x10], R13 ;  /* 0x0000100d0a001986 */ /* 0x0001e2000c101524 */
[----:B------:R-:W-:Y:S05]  /*2c50*/  @!P0 BRA `(.L_x_50) ;  /* 0x0000000000048947 */ /* 0x000fea0003800000 */
[----:B------:R3:W5:Y:S02]  /*2c60*/  LDG.E.LTC128B.U16 R18, desc[UR36][R6.64+0x12] ;  /* 0x0000122406127981 */ /* 0x000764000c1e1520 */
.L_x_50:
[----:B------:R-:W-:Y:S05]  /*2c70*/  BSYNC B1 ;  /* 0x0000000000017941 */ /* 0x000fea0003800000 */
.L_x_49:
        /* <DEDUP_REMOVED lines=10> */
.L_x_52:
[----:B------:R-:W-:Y:S05]  /*2d20*/  BSYNC B1 ;  /* 0x0000000000017941 */ /* 0x000fea0003800000 */
.L_x_51:
[----:B0----5:R-:W-:Y:S01]  /*2d30*/  IMAD.U32 R12, R18, 0x10000, RZ ;  /* 0x00010000120c7824 */ /* 0x021fe200078e00ff */
        /* <DEDUP_REMOVED lines=9> */
.L_x_54:
[----:B------:R-:W-:Y:S05]  /*2dd0*/  BSYNC B1 ;  /* 0x0000000000017941 */ /* 0x000fea0003800000 */
.L_x_53:
        /* <DEDUP_REMOVED lines=9> */
.L_x_56:
[----:B------:R-:W-:Y:S05]  /*2e70*/  BSYNC B1 ;  /* 0x0000000000017941 */ /* 0x000fea0003800000 */
.L_x_55:
[----:B0----5:R-:W-:Y:S01]  /*2e80*/  IMAD.U32 R12, R18, 0x10000, RZ ;  /* 0x00010000120c7824 */ /* 0x021fe200078e00ff */
        /* <DEDUP_REMOVED lines=8> */
.L_x_58:
[----:B------:R-:W-:Y:S05]  /*2f10*/  BSYNC B1 ;  /* 0x0000000000017941 */ /* 0x000fea0003800000 */
.L_x_57:
        /* <DEDUP_REMOVED lines=10> */
.L_x_60:
[----:B------:R-:W-:Y:S05]  /*2fc0*/  BSYNC B1 ;  /* 0x0000000000017941 */ /* 0x000fea0003800000 */
.L_x_59:
        /* <DEDUP_REMOVED lines=10> */
.L_x_62:
[----:B------:R-:W-:Y:S05]  /*3070*/  BSYNC B1 ;  /* 0x0000000000017941 */ /* 0x000fea0003800000 */
.L_x_61:
        /* <DEDUP_REMOVED lines=9> */
.L_x_64:
[----:B------:R-:W-:Y:S05]  /*3110*/  BSYNC B1 ;  /* 0x0000000000017941 */ /* 0x000fea0003800000 */
.L_x_63:
        /* <DEDUP_REMOVED lines=9> */
.L_x_66:
[----:B------:R-:W-:Y:S05]  /*31b0*/  BSYNC B1 ;  /* 0x0000000000017941 */ /* 0x000fea0003800000 */
.L_x_65:
        /* <DEDUP_REMOVED lines=10> */
.L_x_68:
[----:B------:R-:W-:Y:S05]  /*3260*/  BSYNC B1 ;  /* 0x0000000000017941 */ /* 0x000fea0003800000 */
.L_x_67:
        /* <DEDUP_REMOVED lines=10> */
.L_x_70:
[----:B------:R-:W-:Y:S05]  /*3310*/  BSYNC B1 ;  /* 0x0000000000017941 */ /* 0x000fea0003800000 */
.L_x_69:
        /* <DEDUP_REMOVED lines=9> */
.L_x_72:
[----:B------:R-:W-:Y:S05]  /*33b0*/  BSYNC B1 ;  /* 0x0000000000017941 */ /* 0x000fea0003800000 */
.L_x_71:
        /* <DEDUP_REMOVED lines=9> */
.L_x_74:
[----:B------:R-:W-:Y:S05]  /*3450*/  BSYNC B1 ;  /* 0x0000000000017941 */ /* 0x000fea0003800000 */
.L_x_73:
        /* <DEDUP_REMOVED lines=10> */
.L_x_76:
[----:B------:R-:W-:Y:S05]  /*3500*/  BSYNC B1 ;  /* 0x0000000000017941 */ /* 0x000fea0003800000 */
.L_x_75:
        /* <DEDUP_REMOVED lines=10> */
.L_x_78:
[----:B------:R-:W-:Y:S05]  /*35b0*/  BSYNC B1 ;  /* 0x0000000000017941 */ /* 0x000fea0003800000 */
.L_x_77:
        /* <DEDUP_REMOVED lines=9> */
.L_x_80:
[----:B------:R-:W-:Y:S05]  /*3650*/  BSYNC B1 ;  /* 0x0000000000017941 */ /* 0x000fea0003800000 */
.L_x_79:
        /* <DEDUP_REMOVED lines=9> */
.L_x_82:
[----:B------:R-:W-:Y:S05]  /*36f0*/  BSYNC B1 ;  /* 0x0000000000017941 */ /* 0x000fea0003800000 */
.L_x_81:
        /* <DEDUP_REMOVED lines=10> */
.L_x_84:
[----:B------:R-:W-:Y:S05]  /*37a0*/  BSYNC B1 ;  /* 0x0000000000017941 */ /* 0x000fea0003800000 */
.L_x_83:
        /* <DEDUP_REMOVED lines=10> */
.L_x_86:
[----:B------:R-:W-:Y:S05]  /*3850*/  BSYNC B1 ;  /* 0x0000000000017941 */ /* 0x000fea0003800000 */
.L_x_85:
        /* <DEDUP_REMOVED lines=9> */
.L_x_88:
[----:B------:R-:W-:Y:S05]  /*38f0*/  BSYNC B1 ;  /* 0x0000000000017941 */ /* 0x000fea0003800000 */
.L_x_87:
        /* <DEDUP_REMOVED lines=9> */
.L_x_90:
[----:B------:R-:W-:Y:S05]  /*3990*/  BSYNC B1 ;  /* 0x0000000000017941 */ /* 0x000fea0003800000 */
.L_x_89:
        /* <DEDUP_REMOVED lines=10> */
.L_x_92:
[----:B------:R-:W-:Y:S05]  /*3a40*/  BSYNC B1 ;  /* 0x0000000000017941 */ /* 0x000fea0003800000 */
.L_x_91:
        /* <DEDUP_REMOVED lines=10> */
.L_x_94:
[----:B------:R-:W-:Y:S05]  /*3af0*/  BSYNC B1 ;  /* 0x0000000000017941 */ /* 0x000fea0003800000 */
.L_x_93:
        /* <DEDUP_REMOVED lines=9> */
.L_x_96:
[----:B------:R-:W-:Y:S05]  /*3b90*/  BSYNC B1 ;  /* 0x0000000000017941 */ /* 0x000fea0003800000 */
.L_x_95:
        /* <DEDUP_REMOVED lines=9> */
.L_x_98:
[----:B------:R-:W-:Y:S05]  /*3c30*/  BSYNC B1 ;  /* 0x0000000000017941 */ /* 0x000fea0003800000 */
.L_x_97:
        /* <DEDUP_REMOVED lines=10> */
.L_x_100:
[----:B------:R-:W-:Y:S05]  /*3ce0*/  BSYNC B1 ;  /* 0x0000000000017941 */ /* 0x000fea0003800000 */
.L_x_99:
        /* <DEDUP_REMOVED lines=10> */
.L_x_102:
[----:B------:R-:W-:Y:S05]  /*3d90*/  BSYNC B1 ;  /* 0x0000000000017941 */ /* 0x000fea0003800000 */
.L_x_101:
        /* <DEDUP_REMOVED lines=9> */
.L_x_104:
[----:B------:R-:W-:Y:S05]  /*3e30*/  BSYNC B1 ;  /* 0x0000000000017941 */ /* 0x000fea0003800000 */
.L_x_103:
        /* <DEDUP_REMOVED lines=9> */
.L_x_106:
[----:B------:R-:W-:Y:S05]  /*3ed0*/  BSYNC B1 ;  /* 0x0000000000017941 */ /* 0x000fea0003800000 */
.L_x_105:
        /* <DEDUP_REMOVED lines=10> */
.L_x_108:
[----:B------:R-:W-:Y:S05]  /*3f80*/  BSYNC B1 ;  /* 0x0000000000017941 */ /* 0x000fea0003800000 */
.L_x_107:
        /* <DEDUP_REMOVED lines=10> */
.L_x_110:
[----:B------:R-:W-:Y:S05]  /*4030*/  BSYNC B1 ;  /* 0x0000000000017941 */ /* 0x000fea0003800000 */
.L_x_109:
        /* <DEDUP_REMOVED lines=9> */
.L_x_112:
[----:B------:R-:W-:Y:S05]  /*40d0*/  BSYNC B1 ;  /* 0x0000000000017941 */ /* 0x000fea0003800000 */
.L_x_111:
        /* <DEDUP_REMOVED lines=9> */
.L_x_114:
[----:B------:R-:W-:Y:S05]  /*4170*/  BSYNC B1 ;  /* 0x0000000000017941 */ /* 0x000fea0003800000 */
.L_x_113:
        /* <DEDUP_REMOVED lines=10> */
.L_x_116:
[----:B------:R-:W-:Y:S05]  /*4220*/  BSYNC B1 ;  /* 0x0000000000017941 */ /* 0x000fea0003800000 */
.L_x_115:
        /* <DEDUP_REMOVED lines=10> */
.L_x_118:
[----:B------:R-:W-:Y:S05]  /*42d0*/  BSYNC B1 ;  /* 0x0000000000017941 */ /* 0x000fea0003800000 */
.L_x_117:
        /* <DEDUP_REMOVED lines=9> */
.L_x_120:
[----:B------:R-:W-:Y:S05]  /*4370*/  BSYNC B1 ;  /* 0x0000000000017941 */ /* 0x000fea0003800000 */
.L_x_119:
        /* <DEDUP_REMOVED lines=9> */
.L_x_122:
[----:B------:R-:W-:Y:S05]  /*4410*/  BSYNC B1 ;  /* 0x0000000000017941 */ /* 0x000fea0003800000 */
.L_x_121:
        /* <DEDUP_REMOVED lines=10> */
.L_x_124:
[----:B------:R-:W-:Y:S05]  /*44c0*/  BSYNC B1 ;  /* 0x0000000000017941 */ /* 0x000fea0003800000 */
.L_x_123:
        /* <DEDUP_REMOVED lines=10> */
.L_x_126:
[----:B------:R-:W-:Y:S05]  /*4570*/  BSYNC B1 ;  /* 0x0000000000017941 */ /* 0x000fea0003800000 */
.L_x_125:
        /* <DEDUP_REMOVED lines=9> */
.L_x_128:
[----:B------:R-:W-:Y:S05]  /*4610*/  BSYNC B1 ;  /* 0x0000000000017941 */ /* 0x000fea0003800000 */
.L_x_127:
        /* <DEDUP_REMOVED lines=9> */
.L_x_130:
[----:B------:R-:W-:Y:S05]  /*46b0*/  BSYNC B1 ;  /* 0x0000000000017941 */ /* 0x000fea0003800000 */
.L_x_129:
        /* <DEDUP_REMOVED lines=10> */
.L_x_132:
[----:B------:R-:W-:Y:S05]  /*4760*/  BSYNC B1 ;  /* 0x0000000000017941 */ /* 0x000fea0003800000 */
.L_x_131:
        /* <DEDUP_REMOVED lines=10> */
.L_x_134:
[----:B------:R-:W-:Y:S05]  /*4810*/  BSYNC B1 ;  /* 0x0000000000017941 */ /* 0x000fea0003800000 */
.L_x_133:
        /* <DEDUP_REMOVED lines=9> */
.L_x_136:
[----:B------:R-:W-:Y:S05]  /*48b0*/  BSYNC B1 ;  /* 0x0000000000017941 */ /* 0x000fea0003800000 */
.L_x_135:
        /* <DEDUP_REMOVED lines=9> */
.L_x_138:
[----:B------:R-:W-:Y:S05]  /*4950*/  BSYNC B1 ;  /* 0x0000000000017941 */ /* 0x000fea0003800000 */
.L_x_137:
        /* <DEDUP_REMOVED lines=10> */
.L_x_140:
[----:B------:R-:W-:Y:S05]  /*4a00*/  BSYNC B1 ;  /* 0x0000000000017941 */ /* 0x000fea0003800000 */
.L_x_139:
        /* <DEDUP_REMOVED lines=10> */
.L_x_142:
[----:B------:R-:W-:Y:S05]  /*4ab0*/  BSYNC B1 ;  /* 0x0000000000017941 */ /* 0x000fea0003800000 */
.L_x_141:
        /* <DEDUP_REMOVED lines=9> */
.L_x_144:
[----:B------:R-:W-:Y:S05]  /*4b50*/  BSYNC B1 ;  /* 0x0000000000017941 */ /* 0x000fea0003800000 */
.L_x_143:
        /* <DEDUP_REMOVED lines=9> */
.L_x_146:
[----:B------:R-:W-:Y:S05]  /*4bf0*/  BSYNC B1 ;  /* 0x0000000000017941 */ /* 0x000fea0003800000 */
.L_x_145:
        /* <DEDUP_REMOVED lines=10> */
.L_x_148:
[----:B------:R-:W-:Y:S05]  /*4ca0*/  BSYNC B1 ;  /* 0x0000000000017941 */ /* 0x000fea0003800000 */
.L_x_147:
        /* <DEDUP_REMOVED lines=10> */
.L_x_150:
[----:B------:R-:W-:Y:S05]  /*4d50*/  BSYNC B1 ;  /* 0x0000000000017941 */ /* 0x000fea0003800000 */
.L_x_149:
        /* <DEDUP_REMOVED lines=9> */
.L_x_152:
[----:B------:R-:W-:Y:S05]  /*4df0*/  BSYNC B1 ;  /* 0x0000000000017941 */ /* 0x000fea0003800000 */
.L_x_151:
        /* <DEDUP_REMOVED lines=9> */
.L_x_154:
[----:B------:R-:W-:Y:S05]  /*4e90*/  BSYNC B1 ;  /* 0x0000000000017941 */ /* 0x000fea0003800000 */
.L_x_153:
        /* <DEDUP_REMOVED lines=10> */
.L_x_156:
[----:B------:R-:W-:Y:S05]  /*4f40*/  BSYNC B1 ;  /* 0x0000000000017941 */ /* 0x000fea0003800000 */
.L_x_155:
        /* <DEDUP_REMOVED lines=10> */
.L_x_158:
[----:B------:R-:W-:Y:S05]  /*4ff0*/  BSYNC B1 ;  /* 0x0000000000017941 */ /* 0x000fea0003800000 */
.L_x_157:
[----:B0---45:R-:W-:Y:S01]  /*5000*/  IMAD.U32 R4, R18, 0x10000, RZ ;  /* 0x0001000012047824 */ /* 0x031fe200078e00ff */
        /* <DEDUP_REMOVED lines=8> */
.L_x_160:
[----:B------:R-:W-:Y:S05]  /*5090*/  BSYNC B1 ;  /* 0x0000000000017941 */ /* 0x000fea0003800000 */
.L_x_159:
[----:B0----5:R-:W-:Y:S01]  /*50a0*/  IMAD.U32 R4, R18, 0x10000, RZ ;  /* 0x0001000012047824 */ /* 0x021fe200078e00ff */
[----:B------:R-:W-:Y:S01]  /*50b0*/  ISETP.GT.AND P0, PT, R0, 0x8, P0 ;  /* 0x000000080000780c */ /* 0x000fe20000704270 */
[----:B------:R-:W-:Y:S01]  /*50c0*/  @P1 IMAD.MOV.U32 R5, RZ, RZ, R11 ;  /* 0x000000ffff051224 */ /* 0x000fe200078e000b */
[----:B------:R-:W-:Y:S01]  /*50d0*/  BSSY B1, `(.L_x_161) ;  /* 0x0000008000017945 */ /* 0x000fe20003800000 */
[----:B------:R-:W-:Y:S01]  /*50e0*/  FMUL R3, R4, R91 ;  /* 0x0000005b04037220 */ /* 0x000fe20000400000 */
[----:B------:R-:W-:-:S03]  /*50f0*/  @P1 IMAD.MOV.U32 R4, RZ, RZ, R10 ;  /* 0x000000ffff041224 */ /* 0x000fc600078e000a */
[----:B------:R-:W-:-:S05]  /*5100*/  FFMA R3, R86, R90, R3 ;  /* 0x0000005a56037223 */ /* 0x000fca0000000003 */
[----:B------:R-:W-:-:S05]  /*5110*/  F2FP.BF16.F32.PACK_AB R3, RZ, R3 ;  /* 0x00000003ff03723e */ /* 0x000fca00000010ff */
[----:B------:R0:W-:Y:S01]  /*5120*/  @P1 STG.E.U16 desc[UR36][R4.64+0xf0], R3 ;  /* 0x0000f00304001986 */ /* 0x0001e2000c101524 */
[----:B------:R-:W-:Y:S05]  /*5130*/  @!P0 BRA `(.L_x_162) ;  /* 0x0000000000048947 */ /* 0x000fea0003800000 */
[----:B------:R0:W5:Y:S02]  /*5140*/  LDG.E.LTC128B.U16 R18, desc[UR36][R6.64+0xf2] ;  /* 0x0000f22406127981 */ /* 0x000164000c1e1520 */
.L_x_162:
[----:B------:R-:W-:Y:S05]  /*5150*/  BSYNC B1 ;  /* 0x0000000000017941 */ /* 0x000fea0003800000 */
.L_x_161:
[----:B------:R-:W-:Y:S05]  /*5160*/  @!P0 BRA `(.L_x_163) ;  /* 0x0000001000b08947 */ /* 0x000fea0003800000 */
[----:B-----5:R-:W-:-:S04]  /*5170*/  IMAD.U32 R18, R18, 0x10000, RZ ;  /* 0x0001000012127824 */ /* 0x020fc800078e00ff */
[----:B------:R-:W-:-:S04]  /*5180*/  FMUL R18, R18, R91 ;  /* 0x0000005b12127220 */ /* 0x000fc80000400000 */
[----:B------:R-:W-:-:S05]  /*5190*/  FFMA R18, R87, R90, R18 ;  /* 0x0000005a57127223 */ /* 0x000fca0000000012 */
[----:B------:R-:W-:-:S05]  /*51a0*/  F2FP.BF16.F32.PACK_AB R18, RZ, R18 ;  /* 0x00000012ff12723e */ /* 0x000fca00000010ff */
[----:B------:R0:W-:Y:S01]  /*51b0*/  STG.E.U16 desc[UR36][R10.64+0xf2], R18 ;  /* 0x0000f2120a007986 */ /* 0x0001e2000c101524 */
[----:B------:R-:W-:Y:S05]  /*51c0*/  BRA `(.L_x_163) ;  /* 0x0000001000987947 */ /* 0x000fea0003800000 */
.L_x_38:
[----:B------:R-:W-:Y:S01]  /*51d0*/  ISETP.GT.AND P3, PT, R3, 0x1, PT ;  /* 0x000000010300780c */ /* 0x000fe20003f64270 */
[----:B------:R-:W-:Y:S01]  /*51e0*/  ULDC.64 UR4, c[0x0][0x5c0] ;  /* 0x0001700000047ab9 */ /* 0x000fe20000000a00 */
[-C--:B------:R-:W-:Y:S01]  /*51f0*/  FMUL R24, R24, R90.reuse ;  /* 0x0000005a18187220 */ /* 0x080fe20000400000 */
[----:B------:R-:W-:Y:S01]  /*5200*/  LEA R4, P4, R106, UR4, 0x1 ;  /* 0x000000046a047c11 */ /* 0x000fe2000f8808ff */
[-C--:B------:R-:W-:Y:S01]  /*5210*/  FMUL R25, R25, R90.reuse ;  /* 0x0000005a19197220 */ /* 0x080fe20000400000 */
[----:B------:R-:W-:Y:S01]  /*5220*/  ISETP.GT.AND P0, PT, R0, RZ, P3 ;  /* 0x000000ff0000720c */ /* 0x000fe20001f04270 */
[----:B------:R-:W-:Y:S01]  /*5230*/  FMUL R26, R26, R90 ;  /* 0x0000005a1a1a7220 */ /* 0x000fe20000400000 */
[----:B------:R-:W-:Y:S01]  /*5240*/  F2FP.BF16.F32.PACK_AB R24, RZ, R24 ;  /* 0x00000018ff18723e */ /* 0x000fe200000010ff */
[-C--:B------:R-:W-:Y:S01]  /*5250*/  FMUL R27, R27, R90.reuse ;  /* 0x0000005a1b1b7220 */ /* 0x080fe20000400000 */
[----:B------:R-:W-:Y:S01]  /*5260*/  LEA.HI.X R5, R106, UR5, R115, 0x1, P4 ;  /* 0x000000056a057c11 */ /* 0x000fe2000a0f0c73 */
[-C--:B------:R-:W-:Y:S01]  /*5270*/  FMUL R28, R28, R90.reuse ;  /* 0x0000005a1c1c7220 */ /* 0x080fe20000400000 */
[----:B------:R-:W-:Y:S01]  /*5280*/  F2FP.BF16.F32.PACK_AB R25, RZ, R25 ;  /* 0x00000019ff19723e */ /* 0x000fe200000010ff */
[-C--:B------:R-:W-:Y:S01]  /*5290*/  FMUL R29, R29, R90.reuse ;  /* 0x0000005a1d1d7220 */ /* 0x080fe20000400000 */
[----:B------:R-:W-:Y:S01]  /*52a0*/  ISETP.GT.AND P2, PT, R0, 0x8, P2 ;  /* 0x000000080000780c */ /* 0x000fe20001744270 */
[----:B------:R-:W-:Y:S01]  /*52b0*/  @P1 STG.E.U16 desc[UR36][R4.64], R24 ;  /* 0x0000001804001986 */ /* 0x000fe2000c101524 */
[----:B------:R-:W-:Y:S01]  /*52c0*/  ISETP.GT.AND P1, PT, R3, 0x8, PT ;  /* 0x000000080300780c */ /* 0x000fe20003f24270 */
[----:B------:R-:W-:Y:S01]  /*52d0*/  FMUL R30, R30, R90 ;  /* 0x0000005a1e1e7220 */ /* 0x000fe20000400000 */
[C---:B------:R-:W-:Y:S01]  /*52e0*/  SHF.L.U64.HI R7, R96.reuse, 0x1, R97 ;  /* 0x0000000160077819 */ /* 0x040fe20000010261 */
[----:B------:R-:W-:Y:S01]  /*52f0*/  @P0 STG.E.U16 desc[UR36][R4.64+0x2], R25 ;  /* 0x0000021904000986 */ /* 0x000fe2000c101524 */
[----:B------:R-:W-:Y:S01]  /*5300*/  LEA R6, P5, R96, R4, 0x1 ;  /* 0x0000000460067211 */ /* 0x000fe200078a08ff */
[-C--:B------:R-:W-:Y:S01]  /*5310*/  FMUL R31, R31, R90.reuse ;  /* 0x0000005a1f1f7220 */ /* 0x080fe20000400000 */
[----:B------:R-:W-:Y:S01]  /*5320*/  ISETP.GT.AND P3, PT, R0, 0x8, P3 ;  /* 0x000000080000780c */ /* 0x000fe20001f64270 */
[-C--:B------:R-:W-:Y:S01]  /*5330*/  FMUL R32, R32, R90.reuse ;  /* 0x0000005a20207220 */ /* 0x080fe20000400000 */
[----:B------:R-:W-:Y:S01]  /*5340*/  ISETP.GT.AND P0, PT, R3, 0x9, PT ;  /* 0x000000090300780c */ /* 0x000fe20003f04270 */
[----:B------:R-:W-:Y:S01]  /*5350*/  IMAD.X R7, R7, 0x1, R5, P5 ;  /* 0x0000000107077824 */ /* 0x000fe200028e0605 */
[----:B------:R-:W-:Y:S01]  /*5360*/  ISETP.GT.AND P4, PT, R0, RZ, P1 ;  /* 0x000000ff0000720c */ /* 0x000fe20000f84270 */
[----:B------:R-:W-:Y:S01]  /*5370*/  FMUL R33, R33, R90 ;  /* 0x0000005a21217220 */ /* 0x000fe20000400000 */
[----:B------:R-:W-:Y:S01]  /*5380*/  F2FP.BF16.F32.PACK_AB R26, RZ, R26 ;  /* 0x0000001aff1a723e */ /* 0x000fe200000010ff */
[-C--:B------:R-:W-:Y:S01]  /*5390*/  FMUL R34, R34, R90.reuse ;  /* 0x0000005a22227220 */ /* 0x080fe20000400000 */
[----:B------:R-:W-:Y:S01]  /*53a0*/  ISETP.GT.AND P5, PT, R0, RZ, P0 ;  /* 0x000000ff0000720c */ /* 0x000fe200007a4270 */
[----:B------:R-:W-:Y:S01]  /*53b0*/  FMUL R35, R35, R90 ;  /* 0x0000005a23237220 */ /* 0x000fe20000400000 */
[----:B------:R-:W-:Y:S01]  /*53c0*/  F2FP.BF16.F32.PACK_AB R27, RZ, R27 ;  /* 0x0000001bff1b723e */ /* 0x000fe200000010ff */
[----:B------:R-:W-:Y:S01]  /*53d0*/  @P2 STG.E.U16 desc[UR36][R6.64], R26 ;  /* 0x0000001a06002986 */ /* 0x000fe2000c101524 */
[----:B------:R-:W-:Y:S01]  /*53e0*/  F2FP.BF16.F32.PACK_AB R28, RZ, R28 ;  /* 0x0000001cff1c723e */ /* 0x000fe200000010ff */
[-C--:B------:R-:W-:Y:S01]  /*53f0*/  FMUL R36, R36, R90.reuse ;  /* 0x0000005a24247220 */ /* 0x080fe20000400000 */
[C---:B------:R-:W-:Y:S01]  /*5400*/  ISETP.GT.AND P2, PT, R0.reuse, 0x8, P1 ;  /* 0x000000080000780c */ /* 0x040fe20000f44270 */
[----:B------:R-:W-:Y:S01]  /*5410*/  @P3 STG.E.U16 desc[UR36][R6.64+0x2], R27 ;  /* 0x0000021b06003986 */ /* 0x000fe2000c101524 */
[----:B------:R-:W-:Y:S01]  /*5420*/  ISETP.GT.AND P1, PT, R3, 0x10, PT ;  /* 0x000000100300780c */ /* 0x000fe20003f24270 */
[-C--:B------:R-:W-:Y:S01]  /*5430*/  FMUL R37, R37, R90.reuse ;  /* 0x0000005a25257220 */ /* 0x080fe20000400000 */
[----:B------:R-:W-:Y:S01]  /*5440*/  F2FP.BF16.F32.PACK_AB R29, RZ, R29 ;  /* 0x0000001dff1d723e */ /* 0x000fe200000010ff */
[----:B------:R-:W-:Y:S01]  /*5450*/  @P4 STG.E.U16 desc[UR36][R4.64+0x10], R28 ;  /* 0x0000101c04004986 */ /* 0x000fe2000c101524 */
[----:B------:R-:W-:Y:S01]  /*5460*/  ISETP.GT.AND P3, PT, R0, 0x8, P0 ;  /* 0x000000080000780c */ /* 0x000fe20000764270 */
[-C--:B------:R-:W-:Y:S01]  /*5470*/  FMUL R38, R38, R90.reuse ;  /* 0x0000005a26267220 */ /* 0x080fe20000400000 */
[----:B------:R-:W-:Y:S01]  /*5480*/  ISETP.GT.AND P0, PT, R3, 0x11, PT ;  /* 0x000000110300780c */ /* 0x000fe20003f04270 */
[----:B------:R-:W-:Y:S01]  /*5490*/  @P5 STG.E.U16 desc[UR36][R4.64+0x12], R29 ;  /* 0x0000121d04005986 */ /* 0x000fe2000c101524 */
        /* <DEDUP_REMOVED lines=162> */
[----:B------:R-:W-:-:S02]  /*5ec0*/  F2FP.BF16.F32.PACK_AB R62, RZ, R62 ;  /* 0x0000003eff3e723e */ /* 0x000fc400000010ff */
[C---:B------:R-:W-:Y:S02]  /*5ed0*/  ISETP.GT.AND P5, PT, R0.reuse, RZ, P0 ;  /* 0x000000ff0000720c */ /* 0x040fe400007a4270 */
[----:B------:R-:W-:Y:S01]  /*5ee0*/  F2FP.BF16.F32.PACK_AB R63, RZ, R63 ;  /* 0x0000003fff3f723e */ /* 0x000fe200000010ff */
[----:B------:R-:W-:Y:S01]  /*5ef0*/  @P2 STG.E.U16 desc[UR36][R6.64+0x90], R62 ;  /* 0x0000903e06002986 */ /* 0x000fe2000c101524 */
[----:B------:R-:W-:Y:S02]  /*5f00*/  F2FP.BF16.F32.PACK_AB R64, RZ, R64 ;  /* 0x00000040ff40723e */ /* 0x000fe400000010ff */
[C---:B------:R-:W-:Y:S01]  /*5f10*/  ISETP.GT.AND P2, PT, R0.reuse, 0x8, P1 ;  /* 0x000000080000780c */ /* 0x040fe20000f44270 */
[----:B------:R-:W-:Y:S01]  /*5f20*/  @P3 STG.E.U16 desc[UR36][R6.64+0x92], R63 ;  /* 0x0000923f06003986 */ /* 0x000fe2000c101524 */
[----:B------:R-:W-:Y:S02]  /*5f30*/  ISETP.GT.AND P1, PT, R3, 0x58, PT ;  /* 0x000000580300780c */ /* 0x000fe40003f24270 */
[----:B------:R-:W-:Y:S01]  /*5f40*/  F2FP.BF16.F32.PACK_AB R65, RZ, R65 ;  /* 0x00000041ff41723e */ /* 0x000fe200000010ff */
[----:B------:R-:W-:Y:S01]  /*5f50*/  @P4 STG.E.U16 desc[UR36][R4.64+0xa0], R64 ;  /* 0x0000a04004004986 */ /* 0x000fe2000c101524 */
[----:B------:R-:W-:-:S02]  /*5f60*/  ISETP.GT.AND P3, PT, R0, 0x8, P0 ;  /* 0x000000080000780c */ /* 0x000fc40000764270 */
[----:B------:R-:W-:Y:S01]  /*5f70*/  ISETP.GT.AND P0, PT, R3, 0x59, PT ;  /* 0x000000590300780c */ /* 0x000fe20003f04270 */
[----:B------:R-:W-:Y:S01]  /*5f80*/  @P5 STG.E.U16 desc[UR36][R4.64+0xa2], R65 ;  /* 0x0000a24104005986 */ /* 0x000fe2000c101524 */
[C---:B------:R-:W-:Y:S02]  /*5f90*/  ISETP.GT.AND P4, PT, R0.reuse, RZ, P1 ;  /* 0x000000ff0000720c */ /* 0x040fe40000f84270 */
[----:B------:R-:W-:Y:S02]  /*5fa0*/  F2FP.BF16.F32.PACK_AB R66, RZ, R66 ;  /* 0x00000042ff42723e */ /* 0x000fe400000010ff */
[----:B------:R-:W-:Y:S02]  /*5fb0*/  ISETP.GT.AND P5, PT, R0, RZ, P0 ;  /* 0x000000ff0000720c */ /* 0x000fe400007a4270 */
[----:B------:R-:W-:Y:S01]  /*5fc0*/  F2FP.BF16.F32.PACK_AB R67, RZ, R67 ;  /* 0x00000043ff43723e */ /* 0x000fe200000010ff */
[----:B------:R-:W-:Y:S01]  /*5fd0*/  @P2 STG.E.U16 desc[UR36][R6.64+0xa0], R66 ;  /* 0x0000a04206002986 */ /* 0x000fe2000c101524 */
[----:B------:R-:W-:-:S02]  /*5fe0*/  F2FP.BF16.F32.PACK_AB R68, RZ, R68 ;  /* 0x00000044ff44723e */ /* 0x000fc400000010ff */
[C---:B------:R-:W-:Y:S01]  /*5ff0*/  ISETP.GT.AND P2, PT, R0.reuse, 0x8, P1 ;  /* 0x000000080000780c */ /* 0x040fe20000f44270 */
[----:B------:R-:W-:Y:S01]  /*6000*/  @P3 STG.E.U16 desc[UR36][R6.64+0xa2], R67 ;  /* 0x0000a24306003986 */ /* 0x000fe2000c101524 */
[C---:B------:R-:W-:Y:S02]  /*6010*/  ISETP.GT.AND P1, PT, R3.reuse, 0x60, PT ;  /* 0x000000600300780c */ /* 0x040fe40003f24270 */
[----:B------:R-:W-:Y:S01]  /*6020*/  F2FP.BF16.F32.PACK_AB R69, RZ, R69 ;  /* 0x00000045ff45723e */ /* 0x000fe200000010ff */
[----:B------:R-:W-:Y:S01]  /*6030*/  @P4 STG.E.U16 desc[UR36][R4.64+0xb0], R68 ;  /* 0x0000b04404004986 */ /* 0x000fe2000c101524 */
[C---:B------:R-:W-:Y:S02]  /*6040*/  ISETP.GT.AND P3, PT, R0.reuse, 0x8, P0 ;  /* 0x000000080000780c */ /* 0x040fe40000764270 */
[----:B------:R-:W-:Y:S01]  /*6050*/  ISETP.GT.AND P0, PT, R3, 0x61, PT ;  /* 0x000000610300780c */ /* 0x000fe20003f04270 */
[----:B------:R-:W-:Y:S01]  /*6060*/  @P5 STG.E.U16 desc[UR36][R4.64+0xb2], R69 ;  /* 0x0000b24504005986 */ /* 0x000fe2000c101524 */
[----:B------:R-:W-:-:S02]  /*6070*/  ISETP.GT.AND P4, PT, R0, RZ, P1 ;  /* 0x000000ff0000720c */ /* 0x000fc40000f84270 */
[C---:B------:R-:W-:Y:S02]  /*6080*/  ISETP.GT.AND P5, PT, R0.reuse, RZ, P0 ;  /* 0x000000ff0000720c */ /* 0x040fe400007a4270 */
[----:B------:R-:W-:Y:S02]  /*6090*/  F2FP.BF16.F32.PACK_AB R70, RZ, R70 ;  /* 0x00000046ff46723e */ /* 0x000fe400000010ff */
[----:B------:R-:W-:Y:S02]  /*60a0*/  F2FP.BF16.F32.PACK_AB R71, RZ, R71 ;  /* 0x00000047ff47723e */ /* 0x000fe400000010ff */
[----:B------:R-:W-:Y:S01]  /*60b0*/  F2FP.BF16.F32.PACK_AB R72, RZ, R72 ;  /* 0x00000048ff48723e */ /* 0x000fe200000010ff */
[----:B------:R-:W-:Y:S01]  /*60c0*/  @P2 STG.E.U16 desc[UR36][R6.64+0xb0], R70 ;  /* 0x0000b04606002986 */ /* 0x000fe2000c101524 */
[----:B------:R-:W-:Y:S02]  /*60d0*/  F2FP.BF16.F32.PACK_AB R73, RZ, R73 ;  /* 0x00000049ff49723e */ /* 0x000fe400000010ff */
[C---:B------:R-:W-:Y:S01]  /*60e0*/  ISETP.GT.AND P1, PT, R0.reuse, 0x8, P1 ;  /* 0x000000080000780c */ /* 0x040fe20000f24270 */
[----:B------:R-:W-:Y:S01]  /*60f0*/  @P3 STG.E.U16 desc[UR36][R6.64+0xb2], R71 ;  /* 0x0000b24706003986 */ /* 0x000fe2000c101524 */
[----:B------:R-:W-:-:S02]  /*6100*/  ISETP.GT.AND P2, PT, R0, 0x8, P0 ;  /* 0x000000080000780c */ /* 0x000fc40000744270 */
[----:B------:R-:W-:Y:S01]  /*6110*/  F2FP.BF16.F32.PACK_AB R74, RZ, R74 ;  /* 0x0000004aff4a723e */ /* 0x000fe200000010ff */
[----:B------:R-:W-:Y:S01]  /*6120*/  @P4 STG.E.U16 desc[UR36][R4.64+0xc0], R72 ;  /* 0x0000c04804004986 */ /* 0x000fe2000c101524 */
[C---:B------:R-:W-:Y:S02]  /*6130*/  ISETP.GT.AND P4, PT, R3.reuse, 0x68, PT ;  /* 0x000000680300780c */ /* 0x040fe40003f84270 */
[----:B------:R-:W-:Y:S01]  /*6140*/  ISETP.GT.AND P0, PT, R3, 0x69, PT ;  /* 0x000000690300780c */ /* 0x000fe20003f04270 */
[----:B------:R-:W-:Y:S01]  /*6150*/  @P5 STG.E.U16 desc[UR36][R4.64+0xc2], R73 ;  /* 0x0000c24904005986 */ /* 0x000fe2000c101524 */
[----:B------:R-:W-:Y:S02]  /*6160*/  ISETP.GT.AND P5, PT, R0, RZ, P4 ;  /* 0x000000ff0000720c */ /* 0x000fe400027a4270 */
[----:B------:R-:W-:Y:S01]  /*6170*/  F2FP.BF16.F32.PACK_AB R75, RZ, R75 ;  /* 0x0000004bff4b723e */ /* 0x000fe200000010ff */
[----:B------:R-:W-:Y:S01]  /*6180*/  @P1 STG.E.U16 desc[UR36][R6.64+0xc0], R74 ;  /* 0x0000c04a06001986 */ /* 0x000fe2000c101524 */
[----:B------:R-:W-:-:S02]  /*6190*/  F2FP.BF16.F32.PACK_AB R76, RZ, R76 ;  /* 0x0000004cff4c723e */ /* 0x000fc400000010ff */
[C---:B------:R-:W-:Y:S01]  /*61a0*/  ISETP.GT.AND P3, PT, R0.reuse, RZ, P0 ;  /* 0x000000ff0000720c */ /* 0x040fe20000764270 */
[----:B------:R-:W-:Y:S01]  /*61b0*/  @P2 STG.E.U16 desc[UR36][R6.64+0xc2], R75 ;  /* 0x0000c24b06002986 */ /* 0x000fe2000c101524 */
[C---:B------:R-:W-:Y:S02]  /*61c0*/  ISETP.GT.AND P4, PT, R0.reuse, 0x8, P4 ;  /* 0x000000080000780c */ /* 0x040fe40002784270 */
[----:B------:R-:W-:Y:S02]  /*61d0*/  F2FP.BF16.F32.PACK_AB R77, RZ, R77 ;  /* 0x0000004dff4d723e */ /* 0x000fe400000010ff */
[----:B------:R-:W-:Y:S01]  /*61e0*/  F2FP.BF16.F32.PACK_AB R78, RZ, R78 ;  /* 0x0000004eff4e723e */ /* 0x000fe200000010ff */
[----:B------:R-:W-:Y:S01]  /*61f0*/  @P5 STG.E.U16 desc[UR36][R4.64+0xd0], R76 ;  /* 0x0000d04c04005986 */ /* 0x000fe2000c101524 */
[----:B------:R-:W-:Y:S02]  /*6200*/  ISETP.GT.AND P5, PT, R0, 0x8, P0 ;  /* 0x000000080000780c */ /* 0x000fe400007a4270 */
[----:B------:R-:W-:-:S02]  /*6210*/  F2FP.BF16.F32.PACK_AB R79, RZ, R79 ;  /* 0x0000004fff4f723e */ /* 0x000fc400000010ff */
[C---:B------:R-:W-:Y:S01]  /*6220*/  ISETP.GT.AND P2, PT, R3.reuse, 0x71, PT ;  /* 0x000000710300780c */ /* 0x040fe20003f44270 */
[----:B------:R-:W-:Y:S01]  /*6230*/  @P3 STG.E.U16 desc[UR36][R4.64+0xd2], R77 ;  /* 0x0000d24d04003986 */ /* 0x000fe2000c101524 */
[----:B------:R-:W-:Y:S02]  /*6240*/  ISETP.GT.AND P3, PT, R3, 0x70, PT ;  /* 0x000000700300780c */ /* 0x000fe40003f64270 */
[----:B------:R-:W-:Y:S01]  /*6250*/  F2FP.BF16.F32.PACK_AB R80, RZ, R80 ;  /* 0x00000050ff50723e */ /* 0x000fe200000010ff */
[----:B------:R-:W-:Y:S01]  /*6260*/  @P4 STG.E.U16 desc[UR36][R6.64+0xd0], R78 ;  /* 0x0000d04e06004986 */ /* 0x000fe2000c101524 */
[C---:B------:R-:W-:Y:S02]  /*6270*/  ISETP.GT.AND P4, PT, R0.reuse, RZ, P2 ;  /* 0x000000ff0000720c */ /* 0x040fe40001784270 */
[----:B------:R-:W-:Y:S01]  /*6280*/  F2FP.BF16.F32.PACK_AB R81, RZ, R81 ;  /* 0x00000051ff51723e */ /* 0x000fe200000010ff */
[----:B------:R-:W-:Y:S01]  /*6290*/  @P5 STG.E.U16 desc[UR36][R6.64+0xd2], R79 ;  /* 0x0000d24f06005986 */ /* 0x000fe2000c101524 */
[----:B------:R-:W-:-:S02]  /*62a0*/  ISETP.GT.AND P5, PT, R0, RZ, P3 ;  /* 0x000000ff0000720c */ /* 0x000fc40001fa4270 */
[C---:B------:R-:W-:Y:S02]  /*62b0*/  ISETP.GT.AND P1, PT, R3.reuse, 0x78, PT ;  /* 0x000000780300780c */ /* 0x040fe40003f24270 */
[----:B------:R-:W-:Y:S02]  /*62c0*/  ISETP.GT.AND P0, PT, R3, 0x79, PT ;  /* 0x000000790300780c */ /* 0x000fe40003f04270 */
[C---:B------:R-:W-:Y:S02]  /*62d0*/  ISETP.GT.AND P3, PT, R0.reuse, 0x8, P3 ;  /* 0x000000080000780c */ /* 0x040fe40001f64270 */
[C---:B------:R-:W-:Y:S02]  /*62e0*/  ISETP.GT.AND P2, PT, R0.reuse, 0x8, P2 ;  /* 0x000000080000780c */ /* 0x040fe40001744270 */
[----:B------:R-:W-:Y:S02]  /*62f0*/  F2FP.BF16.F32.PACK_AB R82, RZ, R82 ;  /* 0x00000052ff52723e */ /* 0x000fe400000010ff */
[----:B------:R-:W-:Y:S01]  /*6300*/  F2FP.BF16.F32.PACK_AB R83, RZ, R83 ;  /* 0x00000053ff53723e */ /* 0x000fe200000010ff */
[----:B------:R-:W-:Y:S01]  /*6310*/  @P5 STG.E.U16 desc[UR36][R4.64+0xe0], R80 ;  /* 0x0000e05004005986 */ /* 0x000fe2000c101524 */
[----:B------:R-:W-:-:S02]  /*6320*/  ISETP.GT.AND P5, PT, R0, RZ, P0 ;  /* 0x000000ff0000720c */ /* 0x000fc400007a4270 */
[C---:B------:R-:W-:Y:S01]  /*6330*/  ISETP.GT.AND P0, PT, R0.reuse, 0x8, P0 ;  /* 0x000000080000780c */ /* 0x040fe20000704270 */
[----:B------:R-:W-:Y:S01]  /*6340*/  @P4 STG.E.U16 desc[UR36][R4.64+0xe2], R81 ;  /* 0x0000e25104004986 */ /* 0x000fe2000c101524 */
[C---:B------:R-:W-:Y:S02]  /*6350*/  ISETP.GT.AND P4, PT, R0.reuse, RZ, P1 ;  /* 0x000000ff0000720c */ /* 0x040fe40000f84270 */
[----:B------:R-:W-:Y:S01]  /*6360*/  ISETP.GT.AND P1, PT, R0, 0x8, P1 ;  /* 0x000000080000780c */ /* 0x000fe20000f24270 */
[----:B------:R-:W-:Y:S01]  /*6370*/  @P3 STG.E.U16 desc[UR36][R6.64+0xe0], R82 ;  /* 0x0000e05206003986 */ /* 0x000fe2000c101524 */
[----:B------:R-:W-:Y:S02]  /*6380*/  F2FP.BF16.F32.PACK_AB R84, RZ, R84 ;  /* 0x00000054ff54723e */ /* 0x000fe400000010ff */
[----:B------:R-:W-:Y:S01]  /*6390*/  F2FP.BF16.F32.PACK_AB R85, RZ, R85 ;  /* 0x00000055ff55723e */ /* 0x000fe200000010ff */
[----:B------:R-:W-:Y:S01]  /*63a0*/  @P2 STG.E.U16 desc[UR36][R6.64+0xe2], R83 ;  /* 0x0000e25306002986 */ /* 0x000fe2000c101524 */
[----:B------:R-:W-:-:S02]  /*63b0*/  F2FP.BF16.F32.PACK_AB R86, RZ, R86 ;  /* 0x00000056ff56723e */ /* 0x000fc400000010ff */
[----:B------:R-:W-:-:S03]  /*63c0*/  F2FP.BF16.F32.PACK_AB R87, RZ, R87 ;  /* 0x00000057ff57723e */ /* 0x000fc600000010ff */
[----:B------:R-:W-:Y:S04]  /*63d0*/  @P4 STG.E.U16 desc[UR36][R4.64+0xf0], R84 ;  /* 0x0000f05404004986 */ /* 0x000fe8000c101524 */
[----:B------:R0:W-:Y:S02]  /*63e0*/  @P5 STG.E.U16 desc[UR36][R4.64+0xf2], R85 ;  /* 0x0000f25504005986 */ /* 0x0001e4000c101524 */
[----:B0-----:R-:W-:Y:S02]  /*63f0*/  @P1 IMAD.MOV.U32 R4, RZ, RZ, R6 ;  /* 0x000000ffff041224 */ /* 0x001fe400078e0006 */
[----:B------:R-:W-:-:S05]  /*6400*/  @P1 IMAD.MOV.U32 R5, RZ, RZ, R7 ;  /* 0x000000ffff051224 */ /* 0x000fca00078e0007 */
[----:B------:R0:W-:Y:S04]  /*6410*/  @P1 STG.E.U16 desc[UR36][R4.64+0xf0], R86 ;  /* 0x0000f05604001986 */ /* 0x0001e8000c101524 */
[----:B------:R0:W-:Y:S02]  /*6420*/  @P0 STG.E.U16 desc[UR36][R6.64+0xf2], R87 ;  /* 0x0000f25706000986 */ /* 0x0001e4000c101524 */
.L_x_163:
[----:B------:R-:W-:Y:S05]  /*6430*/  BSYNC B0 ;  /* 0x0000000000007941 */ /* 0x000fea0003800000 */
.L_x_37:
[----:B0-----:R-:W2:Y:S01]  /*6440*/  LDL.64 R4, [R1] ;  /* 0x0000000001047983 */ /* 0x001ea20000100a00 */
[----:B------:R-:W-:Y:S01]  /*6450*/  ULDC.64 UR4, c[0x0][0x650] ;  /* 0x0001940000047ab9 */ /* 0x000fe20000000a00 */
[----:B------:R-:W-:Y:S02]  /*6460*/  IMAD.U32 R0, RZ, RZ, UR44 ;  /* 0x0000002cff007e24 */ /* 0x000fe4000f8e00ff */
[----:B------:R-:W-:Y:S02]  /*6470*/  IMAD.MOV.U32 R22, RZ, RZ, -0x1 ;  /* 0xffffffffff167424 */ /* 0x000fe400078e00ff */
[----:B------:R0:W-:Y:S01]  /*6480*/  SYNCS.ARRIVE.TRANS64.A1T0 RZ, [R0+UR46], RZ ;  /* 0x000000ff00ff79a7 */ /* 0x0001e2000810002e */
[----:B-----5:R-:W-:Y:S02]  /*6490*/  IMAD.MOV.U32 R18, RZ, RZ, -0x1 ;  /* 0xffffffffff127424 */ /* 0x020fe400078e00ff */
[----:B------:R-:W-:Y:S01]  /*64a0*/  IMAD.MOV.U32 R19, RZ, RZ, -0x1 ;  /* 0xffffffffff137424 */ /* 0x000fe200078e00ff */
[----:B0-----:R-:W-:-:S02]  /*64b0*/  PRMT R0, RZ, 0x7610, R0 ;  /* 0x00007610ff007816 */ /* 0x001fc40000000000 */
[----:B--2---:R-:W-:-:S05]  /*64c0*/  LEA R16, P0, R4, R16, 0x1 ;  /* 0x0000001004107211 */ /* 0x004fca00078008ff */
[----:B------:R-:W-:Y:S01]  /*64d0*/  IMAD.X R17, R100, 0x1, R17, P0 ;  /* 0x0000000164117824 */ /* 0x000fe200000e0611 */
[----:B------:R-:W-:-:S04]  /*64e0*/  ISETP.GE.U32.AND P0, PT, R16, UR4, PT ;  /* 0x0000000410007c0c */ /* 0x000fc8000bf06070 */
[----:B------:R-:W-:-:S13]  /*64f0*/  ISETP.GE.U32.AND.EX P0, PT, R17, UR5, PT, P0 ;  /* 0x0000000511007c0c */ /* 0x000fda000bf06100 */
[----:B------:R-:W-:Y:S05]  /*6500*/  @P0 BRA `(.L_x_164) ;  /* 0x00000004004c0947 */ /* 0x000fea0003800000 */
[----:B-1----:R-:W0:Y:S01]  /*6510*/  LDC.64 R10, c[0x0][0x628] ;  /* 0x00018a00ff0a7b82 */ /* 0x002e220000000a00 */
[----:B------:R-:W1:Y:S01]  /*6520*/  S2R R12, SR_CTAID.X ;  /* 0x00000000000c7919 */ /* 0x000e620000002500 */
[----:B------:R-:W-:Y:S02]  /*6530*/  IMAD.MOV.U32 R8, RZ, RZ, R16 ;  /* 0x000000ffff087224 */ /* 0x000fe400078e0010 */
[----:B------:R-:W-:Y:S01]  /*6540*/  IMAD.MOV.U32 R9, RZ, RZ, R17 ;  /* 0x000000ffff097224 */ /* 0x000fe200078e0011 */
[----:B------:R-:W2:Y:S03]  /*6550*/  S2R R18, SR_CTAID.Y ;  /* 0x0000000000127919 */ /* 0x000ea60000002600 */
[----:B------:R-:W1:Y:S08]  /*6560*/  LDC R0, c[0x0][0x630] ;  /* 0x00018c00ff007b82 */ /* 0x000e700000000800 */
[----:B------:R-:W1:Y:S01]  /*6570*/  LDC.64 R14, c[0x0][0x620] ;  /* 0x00018800ff0e7b82 */ /* 0x000e620000000a00 */
[----:B0-----:R-:W-:-:S04]  /*6580*/  ISETP.NE.U32.AND P0, PT, R10, RZ, PT ;  /* 0x000000ff0a00720c */ /* 0x001fc80003f05070 */
[----:B------:R-:W-:-:S13]  /*6590*/  ISETP.NE.AND.EX P0, PT, R11, RZ, PT, P0 ;  /* 0x000000ff0b00720c */ /* 0x000fda0003f05300 */
[----:B-12---:R-:W-:Y:S05]  /*65a0*/  @!P0 BRA `(.L_x_165) ;  /* 0x0000000000288947 */ /* 0x006fea0003800000 */
[----:B------:R-:W0:Y:S02]  /*65b0*/  LDC R3, c[0x0][0x634] ;  /* 0x00018d00ff037b82 */ /* 0x000e240000000800 */
[----:B0-----:R-:W-:-:S05]  /*65c0*/  IADD3 R3, P0, R16, R3, RZ ;  /* 0x0000000310037210 */ /* 0x001fca0007f1e0ff */
[----:B------:R-:W-:-:S04]  /*65d0*/  IMAD.X R13, RZ, RZ, R17, P0 ;  /* 0x000000ffff0d7224 */ /* 0x000fc800000e0611 */
[----:B------:R-:W-:-:S04]  /*65e0*/  IMAD.WIDE.U32 R4, R13, R10, RZ ;  /* 0x0000000a0d047225 */ /* 0x000fc800078e00ff */
[----:B---34-:R-:W-:-:S04]  /*65f0*/  IMAD.WIDE.U32 R6, P0, R3, R11, R4 ;  /* 0x0000000b03067225 */ /* 0x018fc80007800004 */
[----:B------:R-:W-:-:S04]  /*6600*/  IMAD.WIDE.U32 R4, R3, R10, RZ ;  /* 0x0000000a03047225 */ /* 0x000fc800078e00ff */
[----:B------:R-:W-:Y:S01]  /*6610*/  IMAD.X R9, RZ, RZ, RZ, P0 ;  /* 0x000000ffff097224 */ /* 0x000fe200000e06ff */
[----:B------:R-:W-:Y:S01]  /*6620*/  IADD3 RZ, P0, R5, R6, RZ ;  /* 0x0000000605ff7210 */ /* 0x000fe20007f1e0ff */
[----:B------:R-:W-:-:S04]  /*6630*/  IMAD.MOV.U32 R8, RZ, RZ, R7 ;  /* 0x000000ffff087224 */ /* 0x000fc800078e0007 */
[----:B------:R-:W-:-:S08]  /*6640*/  IMAD.WIDE.U32.X R8, R13, R11, R8, P0 ;  /* 0x0000000b0d087225 */ /* 0x000fd000000e0408 */
.L_x_165:
[-CC-:B------:R-:W-:Y:S01]  /*6650*/  SHF.R.U64 R19, R8, R0.reuse, R9.reuse ;  /* 0x0000000008137219 */ /* 0x180fe20000001209 */
[----:B------:R-:W0:Y:S01]  /*6660*/  LDC.64 R24, c[0x0][0x640] ;  /* 0x00019000ff187b82 */ /* 0x000e220000000a00 */
[----:B------:R-:W-:Y:S01]  /*6670*/  SHF.R.U32.HI R0, RZ, R0, R9 ;  /* 0x00000000ff007219 */ /* 0x000fe20000011609 */
[----:B------:R-:W-:Y:S01]  /*6680*/  ULDC UR4, c[0x0][0x150] ;  /* 0x0000540000047ab9 */ /* 0x000fe20000000800 */
[----:B------:R-:W-:Y:S02]  /*6690*/  IADD3 R3, P0, RZ, -R19, RZ ;  /* 0x80000013ff037210 */ /* 0x000fe40007f1e0ff */
[----:B---34-:R-:W-:-:S03]  /*66a0*/  I2FP.F32.U32 R7, R12 ;  /* 0x0000000c00077245 */ /* 0x018fc60000201000 */
[----:B------:R-:W1:Y:S01]  /*66b0*/  LDC R6, c[0x0][0x618] ;  /* 0x00018600ff067b82 */ /* 0x000e620000000800 */
[----:B------:R-:W-:Y:S02]  /*66c0*/  IMAD.X R5, RZ, RZ, ~R0, P0 ;  /* 0x000000ffff057224 */ /* 0x000fe400000e0e00 */
[----:B------:R-:W-:Y:S01]  /*66d0*/  FMUL R7, R7, UR4 ;  /* 0x0000000407077c20 */ /* 0x000fe20008400000 */
[----:B------:R-:W-:Y:S01]  /*66e0*/  ULDC UR4, c[0x0][0x154] ;  /* 0x0000550000047ab9 */ /* 0x000fe20000000800 */
[-C--:B------:R-:W-:Y:S02]  /*66f0*/  IMAD R0, R5, R14.reuse, RZ ;  /* 0x0000000e05007224 */ /* 0x080fe400078e02ff */
[C---:B------:R-:W-:Y:S01]  /*6700*/  IMAD.WIDE.U32 R4, R3.reuse, R14, R16 ;  /* 0x0000000e03047225 */ /* 0x040fe200078e0010 */
[----:B------:R-:W2:Y:S01]  /*6710*/  LDC R8, c[0x0][0x608] ;  /* 0x00018200ff087b82 */ /* 0x000ea20000000800 */
[----:B------:R-:W3:Y:S02]  /*6720*/  F2I.U32.TRUNC.NTZ R7, R7 ;  /* 0x0000000700077305 */ /* 0x000ee4000020f000 */
[----:B------:R-:W-:Y:S01]  /*6730*/  IMAD R3, R3, R15, R0 ;  /* 0x0000000f03037224 */ /* 0x000fe200078e0200 */
[----:B------:R-:W-:-:S03]  /*6740*/  I2FP.F32.U32 R0, R18 ;  /* 0x0000001200007245 */ /* 0x000fc60000201000 */
[----:B------:R-:W-:Y:S01]  /*6750*/  IMAD.IADD R3, R5, 0x1, R3 ;  /* 0x0000000105037824 */ /* 0x000fe200078e0203 */
[----:B------:R-:W4:Y:S01]  /*6760*/  LDC R11, c[0x0][0x658] ;  /* 0x00019600ff0b7b82 */ /* 0x000f220000000800 */
[----:B0-----:R-:W-:-:S04]  /*6770*/  ISETP.NE.U32.AND P0, PT, R24, RZ, PT ;  /* 0x000000ff1800720c */ /* 0x001fc80003f05070 */
[----:B------:R-:W-:-:S03]  /*6780*/  ISETP.NE.AND.EX P0, PT, R25, RZ, PT, P0 ;  /* 0x000000ff1900720c */ /* 0x000fc60003f05300 */
[----:B------:R-:W0:Y:S01]  /*6790*/  LDC R9, c[0x0][0x144] ;  /* 0x00005100ff097b82 */ /* 0x000e220000000800 */
[-C--:B-1----:R-:W-:Y:S01]  /*67a0*/  SHF.R.U64 R10, R4, R6.reuse, R3 ;  /* 0x00000006040a7219 */ /* 0x082fe20000001203 */
[----:B---3--:R-:W-:Y:S01]  /*67b0*/  IMAD.MOV R7, RZ, RZ, -R7 ;  /* 0x000000ffff077224 */ /* 0x008fe200078e0a07 */
[----:B------:R-:W-:Y:S01]  /*67c0*/  SHF.R.U32.HI R3, RZ, R6, R3 ;  /* 0x00000006ff037219 */ /* 0x000fe20000011603 */
[----:B------:R-:W-:-:S04]  /*67d0*/  FMUL R6, R0, UR4 ;  /* 0x0000000400067c20 */ /* 0x000fc80008400000 */
[----:B------:R-:W1:Y:S01]  /*67e0*/  LDC R21, c[0x0][0x148] ;  /* 0x00005200ff157b82 */ /* 0x000e620000000800 */
[----:B------:R3:W0:Y:S01]  /*67f0*/  F2I.U32.TRUNC.NTZ R14, R6 ;  /* 0x00000006000e7305 */ /* 0x000622000020f000 */
[-CC-:B--2---:R-:W-:Y:S02]  /*6800*/  SHF.R.U64 R13, R10, R8.reuse, R3.reuse ;  /* 0x000000080a0d7219 */ /* 0x184fe40000001203 */
[----:B------:R-:W-:-:S04]  /*6810*/  SHF.R.U32.HI R0, RZ, R8, R3 ;  /* 0x00000008ff007219 */ /* 0x000fc80000011603 */
[----:B------:R-:W2:Y:S01]  /*6820*/  LDC R20, c[0x0][0x648] ;  /* 0x00019200ff147b82 */ /* 0x000ea20000000800 */
[-CC-:B----4-:R-:W-:Y:S02]  /*6830*/  SHF.R.U64 R15, R13, R11.reuse, R0.reuse ;  /* 0x0000000b0d0f7219 */ /* 0x190fe40000001200 */
[----:B------:R-:W-:-:S03]  /*6840*/  SHF.R.U32.HI R5, RZ, R11, R0 ;  /* 0x0000000bff057219 */ /* 0x000fc60000011600 */
[----:B------:R-:W-:Y:S02]  /*6850*/  IMAD.MOV.U32 R4, RZ, RZ, R15 ;  /* 0x000000ffff047224 */ /* 0x000fe400078e000f */
[----:B------:R-:W4:Y:S01]  /*6860*/  LDC R26, c[0x0][0x638] ;  /* 0x00018e00ff1a7b82 */ /* 0x000f220000000800 */
[----:B0-----:R-:W-:-:S07]  /*6870*/  IMAD R22, R9, R7, R12 ;  /* 0x0000000709167224 */ /* 0x001fce00078e020c */
[----:B------:R-:W0:Y:S08]  /*6880*/  LDC R27, c[0x0][0x610] ;  /* 0x00018400ff1b7b82 */ /* 0x000e300000000800 */
[----:B------:R-:W0:Y:S01]  /*6890*/  LDC R28, c[0x0][0x600] ;  /* 0x00018000ff1c7b82 */ /* 0x000e220000000800 */
[----:B-123--:R-:W-:Y:S05]  /*68a0*/  @!P0 BRA `(.L_x_166) ;  /* 0x0000000000288947 */ /* 0x00efea0003800000 */
[----:B------:R-:W1:Y:S02]  /*68b0*/  LDC R0, c[0x0][0x64c] ;  /* 0x00019300ff007b82 */ /* 0x000e640000000800 */
[----:B-1----:R-:W-:-:S05]  /*68c0*/  IADD3 R3, P0, R15, R0, RZ ;  /* 0x000000000f037210 */ /* 0x002fca0007f1e0ff */
        /* <DEDUP_REMOVED lines=8> */
.L_x_166:
[----:B------:R-:W-:Y:S01]  /*6950*/  ISETP.NE.AND P0, PT, R2, 0x1, PT ;  /* 0x000000010200780c */ /* 0x000fe20003f05270 */
[----:B------:R-:W-:Y:S01]  /*6960*/  IMAD.MOV R14, RZ, RZ, -R14 ;  /* 0x000000ffff0e7224 */ /* 0x000fe200078e0a0e */
[----:B------:R-:W-:Y:S02]  /*6970*/  SHF.R.U64 R0, R4, R20, R5 ;  /* 0x0000001404007219 */ /* 0x000fe40000001205 */
[----:B------:R-:W-:Y:S02]  /*6980*/  LOP3.LUT R3, R13, R102, RZ, 0xc0, !PT ;  /* 0x000000660d037212 */ /* 0x000fe400078ec0ff */
[----:B------:R-:W-:Y:S01]  /*6990*/  LOP3.LUT R5, R10, R101, RZ, 0xc0, !PT ;  /* 0x000000650a057212 */ /* 0x000fe200078ec0ff */
[----:B------:R-:W-:Y:S02]  /*69a0*/  IMAD.MOV R4, RZ, RZ, -R0 ;  /* 0x000000ffff047224 */ /* 0x000fe400078e0a00 */
[----:B------:R-:W-:Y:S02]  /*69b0*/  IMAD R3, R98, R0, R3 ;  /* 0x0000000062037224 */ /* 0x000fe400078e0203 */
[----:B----4-:R-:W-:-:S02]  /*69c0*/  IMAD R0, R4, R26, R15 ;  /* 0x0000001a04007224 */ /* 0x010fc400078e020f */
[----:B------:R-:W-:Y:S02]  /*69d0*/  @P0 IMAD R22, R21, R14, R18 ;  /* 0x0000000e15160224 */ /* 0x000fe400078e0212 */
[----:B------:R-:W-:Y:S02]  /*69e0*/  IMAD.MOV.U32 R4, RZ, RZ, 0x1 ;  /* 0x00000001ff047424 */ /* 0x000fe400078e00ff */
[----:B0-----:R-:W-:Y:S02]  /*69f0*/  IMAD R22, R3, R27, R22 ;  /* 0x0000001b03167224 */ /* 0x001fe400078e0216 */
[----:B------:R-:W-:Y:S01]  /*6a00*/  IMAD R3, R0, R28, R5 ;  /* 0x0000001c00037224 */ /* 0x000fe200078e0205 */
[----:B------:R-:W-:-:S04]  /*6a10*/  PRMT R0, R4, 0x7610, R0 ;  /* 0x0000761004007816 */ /* 0x000fc80000000000 */
[----:B------:R-:W-:Y:S02]  /*6a20*/  SEL R18, R3, R22, !P0 ;  /* 0x0000001603127207 */ /* 0x000fe40004000000 */
[----:B------:R-:W-:-:S07]  /*6a30*/  SEL R22, R22, R3, !P0 ;  /* 0x0000000316167207 */ /* 0x000fce0004000000 */
.L_x_164:
[----:B------:R-:W-:Y:S01]  /*6a40*/  LOP3.LUT P0, RZ, R0, 0xff, RZ, 0xc0, !PT ;  /* 0x000000ff00ff7812 */ /* 0x000fe2000780c0ff */
[----:B------:R-:W-:Y:S01]  /*6a50*/  UIMAD.WIDE.U32 UR4, UR38, 0x38e38e39, URZ ;  /* 0x38e38e39260478a5 */ /* 0x000fe2000f8e003f */
[----:B------:R-:W-:-:S03]  /*6a60*/  LOP3.LUT R105, R105, 0x1, RZ, 0x3c, !PT ;  /* 0x0000000169697812 */ /* 0x000fc600078e3cff */
[----:B------:R-:W-:-:S04]  /*6a70*/  USHF.R.U32.HI UR4, URZ, 0x1, UR5 ;  /* 0x000000013f047899 */ /* 0x000fc80008011605 */
[----:B------:R-:W-:-:S04]  /*6a80*/  UIMAD UR38, UR4, -0x9, UR38 ;  /* 0xfffffff7042678a4 */ /* 0x000fc8000f8e0226 */
[----:B------:R-:W-:Y:S08]  /*6a90*/  @P0 BRA `(.L_x_167) ;  /* 0xffffffac006c0947 */ /* 0x000ff0000383ffff */
[----:B------:R-:W-:Y:S05]  /*6aa0*/  EXIT ;  /* 0x000000000000794d */ /* 0x000fea0003800000 */
.L_x_18:
[----:B------:R-:W-:-:S08]  /*6ab0*/  ISETP.NE.AND P0, PT, R9, RZ, PT ;  /* 0x000000ff0900720c */ /* 0x000fd00003f05270 */
[----:B0-----:R-:W0:-:S00]  /*6ac0*/  USETMAXREG.DEALLOC.CTAPOOL 0x28 ;  /* 0x00000028000079c8 */ /* 0x001e0000080e0500 */
[----:B------:R-:W-:Y:S05]  /*6ad0*/  @P0 EXIT ;  /* 0x000000000000094d */ /* 0x000fea0003800000 */
[----:B0-----:R-:W-:Y:S01]  /*6ae0*/  LOP3.LUT P0, RZ, R3, 0xff, RZ, 0xc0, !PT ;  /* 0x000000ff03ff7812 */ /* 0x001fe2000780c0ff */
[----:B------:R-:W-:Y:S02]  /*6af0*/  IMAD.MOV.U32 R3, RZ, RZ, 0x1 ;  /* 0x00000001ff037424 */ /* 0x000fe400078e00ff */
[----:B------:R-:W-:-:S10]  /*6b00*/  IMAD.MOV.U32 R8, RZ, RZ, RZ ;  /* 0x000000ffff087224 */ /* 0x000fd400078e00ff */
[----:B------:R-:W-:Y:S05]  /*6b10*/  @!P0 BRA `(.L_x_168) ;  /* 0x0000000c00688947 */ /* 0x000fea0003800000 */
[----:B------:R-:W0:Y:S01]  /*6b20*/  S2UR UR9, SR_CgaCtaId ;  /* 0x00000000000979c3 */ /* 0x000e220000008800 */
[----:B------:R-:W-:Y:S01]  /*6b30*/  ULDC UR5, c[0x0][0x658] ;  /* 0x0001960000057ab9 */ /* 0x000fe20000000800 */
[----:B------:R-:W-:Y:S01]  /*6b40*/  UMOV UR10, 0xffffffff ;  /* 0xffffffff000a7882 */ /* 0x000fe20000000000 */
[----:B------:R-:W-:Y:S01]  /*6b50*/  UMOV UR11, 0x1 ;  /* 0x00000001000b7882 */ /* 0x000fe20000000000 */
[----:B------:R-:W-:Y:S01]  /*6b60*/  USHF.L.U32 UR10, UR10, UR5, URZ ;  /* 0x000000050a0a7299 */ /* 0x000fe2000800063f */
[----:B------:R-:W-:Y:S01]  /*6b70*/  LOP3.LUT P0, RZ, R4, 0x1f, RZ, 0xc0, !PT ;  /* 0x0000001f04ff7812 */ /* 0x000fe2000780c0ff */
[----:B------:R-:W-:Y:S01]  /*6b80*/  BSSY B0, `(.L_x_168) ;  /* 0x00000d3000007945 */ /* 0x000fe20003800000 */
[C---:B------:R-:W-:Y:S01]  /*6b90*/  ISETP.NE.AND P2, PT, R5.reuse, RZ, PT ;  /* 0x000000ff0500720c */ /* 0x040fe20003f45270 */
[----:B------:R-:W-:Y:S01]  /*6ba0*/  ULOP3.LUT UR13, URZ, UR10, URZ, 0x33, !UPT ;  /* 0x0000000a3f0d7292 */ /* 0x000fe2000f8e333f */
[----:B------:R-:W-:Y:S01]  /*6bb0*/  ISETP.NE.OR P0, PT, R5, RZ, !P0 ;  /* 0x000000ff0500720c */ /* 0x000fe20004705670 */
[----:B------:R-:W-:Y:S01]  /*6bc0*/  IMAD.MOV.U32 R10, RZ, RZ, 0x1 ;  /* 0x00000001ff0a7424 */ /* 0x000fe200078e00ff */
[----:B------:R-:W-:Y:S01]  /*6bd0*/  LOP3.LUT R9, R23, 0x2, RZ, 0xfc, !PT ;  /* 0x0000000217097812 */ /* 0x000fe200078efcff */
[----:B------:R-:W-:Y:S01]  /*6be0*/  IMAD.MOV.U32 R3, RZ, RZ, 0x1 ;  /* 0x00000001ff037424 */ /* 0x000fe200078e00ff */
[----:B------:R-:W-:Y:S01]  /*6bf0*/  ULDC UR4, c[0x0][0x600] ;  /* 0x0001800000047ab9 */ /* 0x000fe20000000800 */
[----:B------:R-:W-:Y:S01]  /*6c00*/  IMAD.MOV.U32 R8, RZ, RZ, RZ ;  /* 0x000000ffff087224 */ /* 0x000fe200078e00ff */
[----:B------:R-:W-:Y:S01]  /*6c10*/  UMOV UR18, 0x5 ;  /* 0x0000000500127882 */ /* 0x000fe20000000000 */
[----:B------:R-:W-:-:S02]  /*6c20*/  UIADD3 UR26, UR40, 0x1, URZ ;  /* 0x00000001281a7890 */ /* 0x000fc4000fffe03f */
[----:B------:R-:W-:Y:S02]  /*6c30*/  UIADD3 UR4, UR4, -0x1, URZ ;  /* 0xffffffff04047890 */ /* 0x000fe4000fffe03f */
[----:B------:R-:W-:Y:S01]  /*6c40*/  USHF.L.U32 UR5, UR11, UR5, URZ ;  /* 0x000000050b057299 */ /* 0x000fe2000800063f */
[----:B------:R-:W-:Y:S01]  /*6c50*/  ULDC.64 UR24, c[0x0][0x198] ;  /* 0x0000660000187ab9 */ /* 0x000fe20000000a00 */
[----:B0-----:R-:W-:Y:S02]  /*6c60*/  ULOP3.LUT UR8, UR9, 0x1, URZ, 0xc0, !UPT ;  /* 0x0000000109087892 */ /* 0x001fe4000f8ec03f */
[----:B------:R-:W-:Y:S02]  /*6c70*/  USHF.R.U32.HI UR27, URZ, 0x1, UR9 ;  /* 0x000000013f1b7899 */ /* 0x000fe40008011609 */
[----:B------:R-:W-:Y:S02]  /*6c80*/  USHF.L.U32 UR6, UR9, 0x6, URZ ;  /* 0x0000000609067899 */ /* 0x000fe4000800063f */
[----:B------:R-:W-:-:S02]  /*6c90*/  USHF.L.U32 UR7, UR9, 0xc, URZ ;  /* 0x0000000c09077899 */ /* 0x000fc4000800063f */
[----:B------:R-:W-:Y:S02]  /*6ca0*/  ULOP3.LUT UR9, UR9, 0xfffffffe, URZ, 0xc0, !UPT ;  /* 0xfffffffe09097892 */ /* 0x000fe4000f8ec03f */
[----:B------:R-:W-:Y:S02]  /*6cb0*/  UISETP.GT.U32.AND UP0, UPT, UR8, 0xffff, UPT ;  /* 0x0000ffff0800788c */ /* 0x000fe4000bf04070 */
[----:B------:R-:W-:Y:S02]  /*6cc0*/  USHF.L.U32 UR10, UR11, UR9, URZ ;  /* 0x000000090b0a7299 */ /* 0x000fe4000800063f */
[----:B------:R-:W-:Y:S02]  /*6cd0*/  ULOP3.LUT UR9, UR9, 0x1, URZ, 0xfc, !UPT ;  /* 0x0000000109097892 */ /* 0x000fe4000f8efc3f */
[----:B------:R-:W-:Y:S02]  /*6ce0*/  USEL UR8, UR8, 0xffff, !UP0 ;  /* 0x0000ffff08087887 */ /* 0x000fe4000c000000 */
[----:B------:R-:W-:-:S02]  /*6cf0*/  USHF.L.U32 UR9, UR11, UR9, URZ ;  /* 0x000000090b097299 */ /* 0x000fc4000800063f */
[----:B------:R-:W-:Y:S02]  /*6d00*/  ULOP3.LUT UR8, UR8, 0xffff, URZ, 0xc0, !UPT ;  /* 0x0000ffff08087892 */ /* 0x000fe4000f8ec03f */
[----:B------:R-:W-:Y:S02]  /*6d10*/  ULOP3.LUT UR6, UR6, 0x40, URZ, 0xc0, !UPT ;  /* 0x0000004006067892 */ /* 0x000fe4000f8ec03f */
[----:B------:R-:W-:Y:S02]  /*6d20*/  ULOP3.LUT UR7, UR7, 0x1000, URZ, 0xc0, !UPT ;  /* 0x0000100007077892 */ /* 0x000fe4000f8ec03f */
[----:B------:R-:W-:Y:S02]  /*6d30*/  ULOP3.LUT UR19, UR10, UR9, URZ, 0xfc, !UPT ;  /* 0x000000090a137292 */ /* 0x000fe4000f8efc3f */
[----:B------:R-:W-:-:S12]  /*6d40*/  USHF.L.U32 UR18, UR18, UR8, URZ ;  /* 0x0000000812127299 */ /* 0x000fd8000800063f */
.L_x_180:
[----:B------:R-:W-:-:S03]  /*6d50*/  UMOV UR8, 0xffffffff ;  /* 0xffffffff00087882 */ /* 0x000fc60000000000 */
[----:B------:R-:W-:Y:S05]  /*6d60*/  BRA.DIV UR8, `(.L_x_169) ;  /* 0x0000001208a47947 */ /* 0x000fea000b800000 */
[----:B------:R-:W-:-:S13]  /*6d70*/  ELECT P6, URZ, PT ;  /* 0x00000000003f782f */ /* 0x000fda00038c0000 */
.L_x_198:
[----:B------:R-:W0:Y:S01]  /*6d80*/  LDC R4, c[0x0][0x28c] ;  /* 0x0000a300ff047b82 */ /* 0x000e220000000800 */
[----:B------:R-:W-:Y:S01]  /*6d90*/  BSSY B1, `(.L_x_170) ;  /* 0x000003d000017945 */ /* 0x000fe20003800000 */
[----:B0-----:R-:W-:-:S13]  /*6da0*/  ISETP.LT.OR P6, PT, R4, 0x1, !P6 ;  /* 0x000000010400780c */ /* 0x001fda00077c1670 */
[----:B------:R-:W-:Y:S05]  /*6db0*/  @P6 BRA `(.L_x_171) ;  /* 0x0000000000e86947 */ /* 0x000fea0003800000 */
[----:B------:R-:W-:Y:S01]  /*6dc0*/  LEA R22, R22, UR27, 0x1 ;  /* 0x0000001b16167c11 */ /* 0x000fe2000f8e08ff */
[----:B------:R-:W-:Y:S01]  /*6dd0*/  IMAD.MOV.U32 R12, RZ, RZ, RZ ;  /* 0x000000ffff0c7224 */ /* 0x000fe200078e00ff */
[----:B------:R-:W-:Y:S01]  /*6de0*/  LEA R18, R18, UR6, 0x7 ;  /* 0x0000000612127c11 */ /* 0x000fe2000f8e38ff */
[----:B------:R-:W-:Y:S02]  /*6df0*/  IMAD.U32 R14, RZ, RZ, UR26 ;  /* 0x0000001aff0e7e24 */ /* 0x000fe4000f8e00ff */
[----:B------:R-:W-:Y:S02]  /*6e00*/  IMAD.MOV.U32 R4, RZ, RZ, R3 ;  /* 0x000000ffff047224 */ /* 0x000fe400078e0003 */
[----:B------:R-:W-:Y:S02]  /*6e10*/  IMAD.MOV.U32 R5, RZ, RZ, R8 ;  /* 0x000000ffff057224 */ /* 0x000fe400078e0008 */
[----:B------:R-:W-:-:S07]  /*6e20*/  IMAD.SHL.U32 R22, R22, 0x20, RZ ;  /* 0x0000002016167824 */ /* 0x000fce00078e00ff */
.L_x_175:
[----:B------:R-:W0:Y:S01]  /*6e30*/  S2R R7, SR_CgaCtaId ;  /* 0x0000000000077919 */ /* 0x000e220000008800 */
[----:B------:R-:W-:-:S04]  /*6e40*/  MOV R6, 0x400 ;  /* 0x0000040000067802 */ /* 0x000fc80000000f00 */
[----:B0-----:R-:W-:Y:S02]  /*6e50*/  LEA R13, R7, R6, 0x18 ;  /* 0x00000006070d7211 */ /* 0x001fe400078ec0ff */
[----:B------:R-:W-:Y:S01]  /*6e60*/  SHF.L.U32 R6, R4, 0x1f, RZ ;  /* 0x0000001f04067819 */ /* 0x000fe200000006ff */
[----:B------:R-:W0:Y:S02]  /*6e70*/  @!P2 LDC R7, c[0x0][0x500] ;  /* 0x00014000ff07ab82 */ /* 0x000e240000000800 */
[----:B------:R-:W-:-:S04]  /*6e80*/  IMAD R11, R5, 0x8, R13 ;  /* 0x00000008050b7824 */ /* 0x000fc800078e020d */
[----:B------:R-:W1:Y:S02]  /*6e90*/  SYNCS.PHASECHK.TRANS64.TRYWAIT P1, [R11+URZ+0x48], R6 ;  /* 0x000048060b0075a7 */ /* 0x000e64000802017f */
[----:B-1----:R-:W-:Y:S05]  /*6ea0*/  @!P1 BRA `(.L_x_172) ;  /* 0x0000001000749947 */ /* 0x002fea0003800000 */
.L_x_199:
[----:B-1----:R-:W-:Y:S01]  /*6eb0*/  PRMT R6, R9, 0x9910, RZ ;  /* 0x0000991009067816 */ /* 0x002fe200000000ff */
[----:B0-----:R0:W-:Y:S03]  /*6ec0*/  @!P2 SYNCS.ARRIVE.TRANS64 RZ, [R11+URZ], R7 ;  /* 0x000000070bffa9a7 */ /* 0x0011e6000800003f */
[----:B------:R-:W-:-:S13]  /*6ed0*/  ISETP.NE.AND P1, PT, R6, 0x2, PT ;  /* 0x000000020600780c */ /* 0x000fda0003f25270 */
[----:B0-----:R-:W-:Y:S05]  /*6ee0*/  @P1 BRA `(.L_x_173) ;  /* 0x0000000000041947 */ /* 0x001fea0003800000 */
[----:B------:R-:W-:Y:S01]  /*6ef0*/  BPT.TRAP 0x1 ;  /* 0x000000040000795c */ /* 0x000fe20000300000 */
.L_x_173:
[----:B------:R-:W-:Y:S05]  /*6f00*/  @P0 BRA `(.L_x_174) ;  /* 0x0000000000040947 */ /* 0x000fea0003800000 */
[----:B------:R-:W-:Y:S01]  /*6f10*/  BPT.TRAP 0x1 ;  /* 0x000000040000795c */ /* 0x000fe20000300000 */
.L_x_174:
[----:B------:R-:W-:Y:S01]  /*6f20*/  LEA R6, R5, UR27, 0x1 ;  /* 0x0000001b05067c11 */ /* 0x000fe2000f8e08ff */
[----:B------:R-:W-:Y:S01]  /*6f30*/  VIADD R14, R14, 0xffffffff ;  /* 0xffffffff0e0e7836 */ /* 0x000fe20000000000 */
[----:B------:R-:W-:Y:S01]  /*6f40*/  R2UR UR22, R22 ;  /* 0x00000000161672ca */ /* 0x000fe200000e0000 */
[----:B------:R-:W-:Y:S01]  /*6f50*/  UIADD3 UR14, UP0, UR24, 0xf0, URZ ;  /* 0x000000f0180e7890 */ /* 0x000fe2000ff1e03f */
[----:B------:R-:W-:Y:S01]  /*6f60*/  R2UR UR9, R11 ;  /* 0x000000000b0972ca */ /* 0x000fe200000e0000 */
[----:B------:R-:W-:Y:S01]  /*6f70*/  IMAD.SHL.U32 R6, R6, 0x800, RZ ;  /* 0x0000080006067824 */ /* 0x000fe200078e00ff */
[----:B------:R-:W-:Y:S01]  /*6f80*/  R2UR UR10, R12 ;  /* 0x000000000c0a72ca */ /* 0x000fe200000e0000 */
[----:B------:R-:W-:Y:S01]  /*6f90*/  UIADD3 UR30, UP1, UR24, 0x1f0, URZ ;  /* 0x000001f0181e7890 */ /* 0x000fe2000ff3e03f */
[----:B------:R-:W-:Y:S01]  /*6fa0*/  R2UR UR12, R19 ;  /* 0x00000000130c72ca */ /* 0x000fe200000e0000 */
[--C-:B------:R-:W-:Y:S01]  /*6fb0*/  IMAD R7, R6, 0x2, R13.reuse ;  /* 0x0000000206077824 */ /* 0x100fe200078e020d */
[----:B------:R-:W-:Y:S01]  /*6fc0*/  LEA R6, R5, UR7, 0xd ;  /* 0x0000000705067c11 */ /* 0x000fe2000f8e68ff */
[----:B------:R-:W-:Y:S01]  /*6fd0*/  UIADD3.X UR15, URZ, UR25, URZ, UP0, !UPT ;  /* 0x000000193f0f7290 */ /* 0x000fe200087fe43f */
[----:B------:R-:W-:Y:S01]  /*6fe0*/  R2UR UR23, R18 ;  /* 0x00000000121772ca */ /* 0x000fe200000e0000 */
[----:B------:R-:W-:Y:S01]  /*6ff0*/  UPRMT UR20, URZ, 0x5410, UR18 ;  /* 0x000054103f147896 */ /* 0x000fe20008000012 */
[----:B------:R-:W-:Y:S01]  /*7000*/  R2UR UR8, R7 ;  /* 0x00000000070872ca */ /* 0x000fe200000e0000 */
[----:B------:R-:W-:Y:S01]  /*7010*/  IMAD R6, R6, 0x2, R13 ;  /* 0x0000000206067824 */ /* 0x000fe200078e020d */
[----:B------:R-:W-:Y:S01]  /*7020*/  ISETP.GT.AND P3, PT, R14, 0x1, PT ;  /* 0x000000010e00780c */ /* 0x000fe20003f64270 */
[----:B------:R-:W-:Y:S01]  /*7030*/  VIADD R5, R5, 0x1 ;  /* 0x0000000105057836 */ /* 0x000fe20000000000 */
[----:B------:R-:W-:Y:S01]  /*7040*/  UPRMT UR28, URZ, 0x5410, UR19 ;  /* 0x000054103f1c7896 */ /* 0x000fe20008000013 */
[----:B------:R-:W-:Y:S01]  /*7050*/  VIADD R12, R12, 0x40 ;  /* 0x000000400c0c7836 */ /* 0x000fe20000000000 */
[----:B------:R-:W-:Y:S01]  /*7060*/  R2UR UR11, R6 ;  /* 0x00000000060b72ca */ /* 0x000fe200000e0000 */
[----:B------:R-:W-:Y:S01]  /*7070*/  UIADD3.X UR31, URZ, UR25, URZ, UP1, !UPT ;  /* 0x000000193f1f7290 */ /* 0x000fe20008ffe43f */
[----:B------:R-:W-:Y:S01]  /*7080*/  ISETP.NE.AND P1, PT, R5, 0x9, PT ;  /* 0x000000090500780c */ /* 0x000fe20003f25270 */
[----:B------:R-:W-:Y:S01]  /*7090*/  UMOV UR16, 0x0 ;  /* 0x0000000000107882 */ /* 0x000fe20000000000 */
[----:B------:R-:W-:-:S02]  /*70a0*/  UMOV UR17, 0x10000000 ;  /* 0x1000000000117882 */ /* 0x000fc40000000000 */
[----:B------:R-:W-:Y:S01]  /*70b0*/  SEL R7, RZ, 0x1, P1 ;  /* 0x00000001ff077807 */ /* 0x000fe20000800000 */
[----:B------:R-:W-:Y:S01]  /*70c0*/  UIADD3 UR8, UR8, 0x180, URZ ;  /* 0x0000018008087890 */ /* 0x000fe2000fffe03f */
[----:B------:R-:W-:Y:S02]  /*70d0*/  SEL R5, R5, RZ, P1 ;  /* 0x000000ff05057207 */ /* 0x000fe40000800000 */
[----:B------:R-:W-:-:S03]  /*70e0*/  LOP3.LUT R4, R4, R7, RZ, 0x3c, !PT ;  /* 0x0000000704047212 */ /* 0x000fc600078e3cff */
[----:B------:R-:W-:-:S03]  /*70f0*/  UIADD3 UR21, UR11, 0x12180, URZ ;  /* 0x000121800b157890 */ /* 0x000fc6000fffe03f */
[----:B------:R-:W-:Y:S02]  /*7100*/  UMOV UR11, UR22 ;  /* 0x00000016000b7c82 */ /* 0x000fe40008000000 */
[----:B------:R0:W-:Y:S02]  /*7110*/  UTMALDG.3D.MULTICAST [UR8], [UR14], UR20, desc[UR16] ;  /* 0x000010080e0073b4 */ /* 0x0001e40008011814 */
[----:B0-----:R-:W-:Y:S01]  /*7120*/  UMOV UR8, UR21 ;  /* 0x0000001500087c82 */ /* 0x001fe20008000000 */
[----:B------:R-:W-:Y:S02]  /*7130*/  UMOV UR11, UR23 ;  /* 0x00000017000b7c82 */ /* 0x000fe40008000000 */
[----:B------:R0:W-:Y:S02]  /*7140*/  UTMALDG.3D.MULTICAST [UR8], [UR30], UR28, desc[UR16] ;  /* 0x000010081e0073b4 */ /* 0x0001e4000801181c */
[----:B0-----:R-:W-:Y:S05]  /*7150*/  @P3 BRA `(.L_x_175) ;  /* 0xfffffffc00343947 */ /* 0x001fea000383ffff */
.L_x_171:
[----:B------:R-:W-:Y:S05]  /*7160*/  BSYNC B1 ;  /* 0x0000000000017941 */ /* 0x000fea0003800000 */
.L_x_170:
[----:B------:R-:W2:Y:S01]  /*7170*/  LDL.64 R20, [R1] ;  /* 0x0000000001147983 */ /* 0x000ea20000100a00 */
[----:B------:R-:W-:Y:S01]  /*7180*/  LOP3.LUT P4, RZ, R10, 0xff, RZ, 0xc0, !PT ;  /* 0x000000ff0aff7812 */ /* 0x000fe2000788c0ff */
[----:B------:R-:W-:Y:S01]  /*7190*/  VIADD R7, R8, UR40 ;  /* 0x0000002808077c36 */ /* 0x000fe20008000000 */
[----:B------:R-:W-:Y:S01]  /*71a0*/  ULDC.64 UR8, c[0x0][0x650] ;  /* 0x0001940000087ab9 */ /* 0x000fe20000000a00 */
[----:B------:R-:W-:Y:S01]  /*71b0*/  IMAD.U32 R8, RZ, RZ, UR40 ;  /* 0x00000028ff087e24 */ /* 0x000fe2000f8e00ff */
[----:B------:R-:W-:Y:S01]  /*71c0*/  UISETP.GE.U32.AND UP0, UPT, UR40, 0x9, UPT ;  /* 0x000000092800788c */ /* 0x000fe2000bf06070 */
[----:B------:R-:W-:Y:S01]  /*71d0*/  BSSY B1, `(.L_x_176) ;  /* 0x000006b000017945 */ /* 0x000fe20003800000 */
[----:B------:R-:W-:Y:S01]  /*71e0*/  ISETP.GT.U32.AND P1, PT, R7, 0x8, PT ;  /* 0x000000080700780c */ /* 0x000fe20003f24070 */
[----:B------:R-:W-:Y:S01]  /*71f0*/  IMAD.MOV.U32 R22, RZ, RZ, -0x1 ;  /* 0xffffffffff167424 */ /* 0x000fe200078e00ff */
[----:B------:R-:W-:Y:S01]  /*7200*/  PRMT R10, RZ, 0x7610, R10 ;  /* 0x00007610ff0a7816 */ /* 0x000fe2000000000a */
[----:B------:R-:W-:Y:S01]  /*7210*/  IMAD.MOV.U32 R18, RZ, RZ, -0x1 ;  /* 0xffffffffff127424 */ /* 0x000fe200078e00ff */
[----:B------:R-:W-:Y:S01]  /*7220*/  ISETP.LT.U32.AND P1, PT, R8, 0x9, P1 ;  /* 0x000000090800780c */ /* 0x000fe20000f21070 */
[----:B------:R-:W-:Y:S01]  /*7230*/  IMAD.MOV.U32 R19, RZ, RZ, -0x1 ;  /* 0xffffffffff137424 */ /* 0x000fe200078e00ff */
[----:B------:R-:W-:Y:S01]  /*7240*/  PLOP3.LUT P3, PT, PT, PT, UP0, 0x80, 0x0 ;  /* 0x000000000000781c */ /* 0x000fe20003f6f008 */
[----:B------:R-:W0:Y:S01]  /*7250*/  @P4 S2R R5, SR_CgaCtaId ;  /* 0x0000000000054919 */ /* 0x000e220000008800 */
[----:B------:R-:W-:-:S04]  /*7260*/  @P4 MOV R4, 0x400 ;  /* 0x0000040000044802 */ /* 0x000fc80000000f00 */
[----:B0-----:R-:W-:Y:S01]  /*7270*/  @P4 LEA R6, R5, R4, 0x18 ;  /* 0x0000000405064211 */ /* 0x001fe200078ec0ff */
[----:B------:R-:W-:Y:S01]  /*7280*/  IMAD.WIDE.U32 R4, R7, 0x38e38e39, RZ ;  /* 0x38e38e3907047825 */ /* 0x000fe200078e00ff */
[----:B------:R-:W-:Y:S02]  /*7290*/  SEL R4, RZ, 0x1, !P1 ;  /* 0x00000001ff047807 */ /* 0x000fe40004800000 */
[----:B------:R0:W-:Y:S02]  /*72a0*/  @P4 SYNCS.ARRIVE.TRANS64.A1T0 RZ, [R6+URZ+0xc8], RZ ;  /* 0x0000c8ff06ff49a7 */ /* 0x0001e4000810003f */
[----:B------:R-:W-:Y:S02]  /*72b0*/  LOP3.LUT R3, R3, R4, RZ, 0x3c, !PT ;  /* 0x0000000403037212 */ /* 0x000fe400078e3cff */
[----:B------:R-:W-:Y:S02]  /*72c0*/  PRMT R4, RZ, 0x7610, R4 ;  /* 0x00007610ff047816 */ /* 0x000fe40000000004 */
[----:B0-----:R-:W-:-:S04]  /*72d0*/  SHF.R.U32.HI R6, RZ, 0x1, R5 ;  /* 0x00000001ff067819 */ /* 0x001fc80000011605 */
[----:B------:R-:W-:Y:S01]  /*72e0*/  @P3 LOP3.LUT R3, R3, 0x1, R6, 0x78, !PT ;  /* 0x0000000103033812 */ /* 0x000fe200078e7806 */
[----:B------:R-:W-:Y:S01]  /*72f0*/  IMAD R8, R6, -0x9, R7 ;  /* 0xfffffff706087824 */ /* 0x000fe200078e0207 */
[----:B--2---:R-:W-:-:S04]  /*7300*/  IADD3 R16, P4, R16, R20, RZ ;  /* 0x0000001410107210 */ /* 0x004fc80007f9e0ff */
[----:B------:R-:W-:Y:S01]  /*7310*/  ISETP.GE.U32.AND P1, PT, R16, UR8, PT ;  /* 0x0000000810007c0c */ /* 0x000fe2000bf26070 */
[----:B------:R-:W-:-:S05]  /*7320*/  IMAD.X R17, R17, 0x1, R0, P4 ;  /* 0x0000000111117824 */ /* 0x000fca00020e0600 */
[----:B------:R-:W-:-:S13]  /*7330*/  ISETP.GE.U32.AND.EX P1, PT, R17, UR9, PT, P1 ;  /* 0x0000000911007c0c */ /* 0x000fda000bf26110 */
[----:B------:R-:W-:Y:S05]  /*7340*/  @P1 BRA `(.L_x_177) ;  /* 0x00000004004c1947 */ /* 0x000fea0003800000 */
[----:B------:R-:W0:Y:S01]  /*7350*/  S2R R12, SR_CTAID.X ;  /* 0x00000000000c7919 */ /* 0x000e220000002500 */
[----:B------:R-:W-:Y:S01]  /*7360*/  ULDC.64 UR8, c[0x0][0x628] ;  /* 0x00018a0000087ab9 */ /* 0x000fe20000000a00 */
[----:B------:R-:W1:Y:S01]  /*7370*/  LDC R13, c[0x0][0x144] ;  /* 0x00005100ff0d7b82 */ /* 0x000e620000000800 */
[----:B------:R-:W-:Y:S01]  /*7380*/  ISETP.NE.U32.AND P1, PT, RZ, UR8, PT ;  /* 0x00000008ff007c0c */ /* 0x000fe2000bf25070 */
[----:B------:R-:W2:Y:S01]  /*7390*/  S2R R11, SR_CTAID.Y ;  /* 0x00000000000b7919 */ /* 0x000ea20000002600 */
[----:B------:R-:W-:Y:S01]  /*73a0*/  ULDC UR10, c[0x0][0x150] ;  /* 0x00005400000a7ab9 */ /* 0x000fe20000000800 */
[----:B------:R-:W-:Y:S01]  /*73b0*/  ULDC UR11, c[0x0][0x630] ;  /* 0x00018c00000b7ab9 */ /* 0x000fe20000000800 */
[----:B------:R-:W-:Y:S01]  /*73c0*/  ISETP.NE.AND.EX P1, PT, RZ, UR9, PT, P1 ;  /* 0x00000009ff007c0c */ /* 0x000fe2000bf25310 */
[----:B------:R-:W-:Y:S01]  /*73d0*/  IMAD.MOV.U32 R4, RZ, RZ, R16 ;  /* 0x000000ffff047224 */ /* 0x000fe200078e0010 */
[----:B0-----:R-:W-:-:S05]  /*73e0*/  I2FP.F32.U32 R5, R12 ;  /* 0x0000000c00057245 */ /* 0x001fca0000201000 */
[----:B------:R-:W-:Y:S01]  /*73f0*/  FMUL R14, R5, UR10 ;  /* 0x0000000a050e7c20 */ /* 0x000fe20008400000 */
[----:B------:R-:W-:-:S05]  /*7400*/  IMAD.MOV.U32 R5, RZ, RZ, R17 ;  /* 0x000000ffff057224 */ /* 0x000fca00078e0011 */
[----:B--2---:R-:W-:Y:S05]  /*7410*/  @!P1 BRA `(.L_x_178) ;  /* 0x0000000000289947 */ /* 0x004fea0003800000 */
[----:B------:R-:W-:Y:S02]  /*7420*/  ULDC UR10, c[0x0][0x634] ;  /* 0x00018d00000a7ab9 */ /* 0x000fe40000000800 */
[----:B------:R-:W-:-:S05]  /*7430*/  IADD3 R5, P1, R16, UR10, RZ ;  /* 0x0000000a10057c10 */ /* 0x000fca000ff3e0ff */
[----:B------:R-:W-:-:S04]  /*7440*/  IMAD.X R15, RZ, RZ, R17, P1 ;  /* 0x000000ffff0f7224 */ /* 0x000fc800008e0611 */
[----:B------:R-:W-:-:S04]  /*7450*/  IMAD.WIDE.U32 R6, R15, UR8, RZ ;  /* 0x000000080f067c25 */ /* 0x000fc8000f8e00ff */
[----:B------:R-:W-:-:S04]  /*7460*/  IMAD.WIDE.U32 R6, P1, R5, UR9, R6 ;  /* 0x0000000905067c25 */ /* 0x000fc8000f820006 */
[----:B------:R-:W-:-:S04]  /*7470*/  IMAD.WIDE.U32 R4, R5, UR8, RZ ;  /* 0x0000000805047c25 */ /* 0x000fc8000f8e00ff */
[----:B------:R-:W-:Y:S01]  /*7480*/  IMAD.MOV.U32 R4, RZ, RZ, R7 ;  /* 0x000000ffff047224 */ /* 0x000fe200078e0007 */
[----:B------:R-:W-:Y:S01]  /*7490*/  IADD3 RZ, P3, R5, R6, RZ ;  /* 0x0000000605ff7210 */ /* 0x000fe20007f7e0ff */
[----:B------:R-:W-:-:S04]  /*74a0*/  IMAD.X R5, RZ, RZ, RZ, P1 ;  /* 0x000000ffff057224 */ /* 0x000fc800008e06ff */
[----:B------:R-:W-:-:S08]  /*74b0*/  IMAD.WIDE.U32.X R4, R15, UR9, R4, P3 ;  /* 0x000000090f047c25 */ /* 0x000fd000098e0404 */
.L_x_178:
[--C-:B------:R-:W-:Y:S01]  /*74c0*/  SHF.R.U64 R19, R4, UR11, R5.reuse ;  /* 0x0000000b04137c19 */ /* 0x100fe20008001205 */
[----:B------:R-:W0:Y:S01]  /*74d0*/  F2I.U32.TRUNC.NTZ R14, R14 ;  /* 0x0000000e000e7305 */ /* 0x000e22000020f000 */
[----:B------:R-:W-:Y:S01]  /*74e0*/  SHF.R.U32.HI R4, RZ, UR11, R5 ;  /* 0x0000000bff047c19 */ /* 0x000fe20008011605 */
[----:B------:R-:W-:Y:S01]  /*74f0*/  ULDC.64 UR8, c[0x0][0x620] ;  /* 0x0001880000087ab9 */ /* 0x000fe20000000a00 */
[----:B------:R-:W-:Y:S01]  /*7500*/  IADD3 R7, P1, RZ, -R19, RZ ;  /* 0x80000013ff077210 */ /* 0x000fe20007f3e0ff */
[----:B------:R-:W-:Y:S01]  /*7510*/  ULDC.64 UR10, c[0x0][0x640] ;  /* 0x00019000000a7ab9 */ /* 0x000fe20000000a00 */
[----:B------:R-:W2:Y:S03]  /*7520*/  LDC R18, c[0x0][0x148] ;  /* 0x00005200ff127b82 */ /* 0x000ea60000000800 */
[----:B------:R-:W-:Y:S01]  /*7530*/  IMAD.X R4, RZ, RZ, ~R4, P1 ;  /* 0x000000ffff047224 */ /* 0x000fe200008e0e04 */
[----:B------:R-:W-:-:S03]  /*7540*/  ISETP.NE.U32.AND P1, PT, RZ, UR10, PT ;  /* 0x0000000aff007c0c */ /* 0x000fc6000bf25070 */
[----:B------:R-:W-:Y:S01]  /*7550*/  IMAD R6, R4, UR8, RZ ;  /* 0x0000000804067c24 */ /* 0x000fe2000f8e02ff */
[----:B------:R-:W-:Y:S01]  /*7560*/  ISETP.NE.AND.EX P1, PT, RZ, UR11, PT, P1 ;  /* 0x0000000bff007c0c */ /* 0x000fe2000bf25310 */
[----:B------:R-:W-:Y:S01]  /*7570*/  IMAD.WIDE.U32 R4, R7, UR8, R16 ;  /* 0x0000000807047c25 */ /* 0x000fe2000f8e0010 */
[----:B------:R-:W-:-:S03]  /*7580*/  ULDC UR8, c[0x0][0x618] ;  /* 0x0001860000087ab9 */ /* 0x000fc60000000800 */
[----:B------:R-:W-:Y:S01]  /*7590*/  IMAD R7, R7, UR9, R6 ;  /* 0x0000000907077c24 */ /* 0x000fe2000f8e0206 */
[----:B------:R-:W-:Y:S01]  /*75a0*/  ULDC UR9, c[0x0][0x154] ;  /* 0x0000550000097ab9 */ /* 0x000fe20000000800 */
[----:B0-----:R-:W-:Y:S02]  /*75b0*/  IMAD.MOV R6, RZ, RZ, -R14 ;  /* 0x000000ffff067224 */ /* 0x001fe400078e0a0e */
[----:B------:R-:W-:Y:S02]  /*75c0*/  IMAD.IADD R5, R5, 0x1, R7 ;  /* 0x0000000105057824 */ /* 0x000fe400078e0207 */
[----:B-1----:R-:W-:Y:S01]  /*75d0*/  IMAD R12, R13, R6, R12 ;  /* 0x000000060d0c7224 */ /* 0x002fe200078e020c */
[----:B------:R-:W-:Y:S02]  /*75e0*/  I2FP.F32.U32 R6, R11 ;  /* 0x0000000b00067245 */ /* 0x000fe40000201000 */
[--C-:B------:R-:W-:Y:S02]  /*75f0*/  SHF.R.U64 R13, R4, UR8, R5.reuse ;  /* 0x00000008040d7c19 */ /* 0x100fe40008001205 */
[----:B------:R-:W-:Y:S01]  /*7600*/  SHF.R.U32.HI R4, RZ, UR8, R5 ;  /* 0x00000008ff047c19 */ /* 0x000fe20008011605 */
[----:B------:R-:W-:Y:S01]  /*7610*/  FMUL R6, R6, UR9 ;  /* 0x0000000906067c20 */ /* 0x000fe20008400000 */
[----:B------:R-:W-:-:S02]  /*7620*/  ULDC UR8, c[0x0][0x608] ;  /* 0x0001820000087ab9 */ /* 0x000fc40000000800 */
[--C-:B------:R-:W-:Y:S01]  /*7630*/  SHF.R.U64 R15, R13, UR8, R4.reuse ;  /* 0x000000080d0f7c19 */ /* 0x100fe20008001204 */
[----:B------:R0:W1:Y:S01]  /*7640*/  F2I.U32.TRUNC.NTZ R20, R6 ;  /* 0x0000000600147305 */ /* 0x000062000020f000 */
[----:B------:R-:W-:Y:S01]  /*7650*/  SHF.R.U32.HI R4, RZ, UR8, R4 ;  /* 0x00000008ff047c19 */ /* 0x000fe20008011604 */
[----:B------:R-:W-:-:S03]  /*7660*/  ULDC UR8, c[0x0][0x658] ;  /* 0x0001960000087ab9 */ /* 0x000fc60000000800 */
[--C-:B------:R-:W-:Y:S02]  /*7670*/  SHF.R.U64 R14, R15, UR8, R4.reuse ;  /* 0x000000080f0e7c19 */ /* 0x100fe40008001204 */
[----:B------:R-:W-:-:S03]  /*7680*/  SHF.R.U32.HI R21, RZ, UR8, R4 ;  /* 0x00000008ff157c19 */ /* 0x000fc60008011604 */
[----:B------:R-:W-:Y:S02]  /*7690*/  IMAD.MOV.U32 R4, RZ, RZ, R14 ;  /* 0x000000ffff047224 */ /* 0x000fe400078e000e */
[----:B------:R-:W-:Y:S01]  /*76a0*/  IMAD.MOV.U32 R5, RZ, RZ, R21 ;  /* 0x000000ffff057224 */ /* 0x000fe200078e0015 */
[----:B0-----:R-:W-:Y:S06]  /*76b0*/  @!P1 BRA `(.L_x_179) ;  /* 0x0000000000289947 */ /* 0x001fec0003800000 */
        /* <DEDUP_REMOVED lines=10> */
.L_x_179:
[----:B------:R-:W-:Y:S01]  /*7760*/  ISETP.NE.AND P1, PT, R2, 0x1, PT ;  /* 0x000000010200780c */ /* 0x000fe20003f25270 */
[----:B------:R-:W-:Y:S01]  /*7770*/  ULDC UR8, c[0x0][0x648] ;  /* 0x0001920000087ab9 */ /* 0x000fe20000000800 */
[----:B------:R-:W-:Y:S01]  /*7780*/  LOP3.LUT R15, R15, UR13, RZ, 0xc0, !PT ;  /* 0x0000000d0f0f7c12 */ /* 0x000fe2000f8ec0ff */
[----:B-1----:R-:W-:Y:S01]  /*7790*/  IMAD.MOV R20, RZ, RZ, -R20 ;  /* 0x000000ffff147224 */ /* 0x002fe200078e0a14 */
[----:B------:R-:W-:Y:S01]  /*77a0*/  SHF.R.U64 R4, R4, UR8, R5 ;  /* 0x0000000804047c19 */ /* 0x000fe20008001205 */
[----:B------:R-:W-:Y:S01]  /*77b0*/  ULDC UR8, c[0x0][0x638] ;  /* 0x00018e0000087ab9 */ /* 0x000fe20000000800 */
[----:B------:R-:W-:Y:S01]  /*77c0*/  LOP3.LUT R13, R13, UR4, RZ, 0xc0, !PT ;  /* 0x000000040d0d7c12 */ /* 0x000fe2000f8ec0ff */
[----:B------:R-:W-:Y:S02]  /*77d0*/  ULDC UR9, c[0x0][0x610] ;  /* 0x0001840000097ab9 */ /* 0x000fe40000000800 */
[----:B------:R-:W-:Y:S02]  /*77e0*/  IMAD.MOV R5, RZ, RZ, -R4 ;  /* 0x000000ffff057224 */ /* 0x000fe400078e0a04 */
[----:B------:R-:W-:-:S02]  /*77f0*/  IMAD R15, R4, UR5, R15 ;  /* 0x00000005040f7c24 */ /* 0x000fc4000f8e020f */
[----:B--2---:R-:W-:Y:S02]  /*7800*/  @P1 IMAD R12, R18, R20, R11 ;  /* 0x00000014120c1224 */ /* 0x004fe400078e020b */
[----:B------:R-:W-:Y:S01]  /*7810*/  IMAD R14, R5, UR8, R14 ;  /* 0x00000008050e7c24 */ /* 0x000fe2000f8e020e */
[----:B------:R-:W-:Y:S01]  /*7820*/  ULDC UR8, c[0x0][0x600] ;  /* 0x0001800000087ab9 */ /* 0x000fe20000000800 */
[----:B------:R-:W-:Y:S02]  /*7830*/  IMAD R12, R15, UR9, R12 ;  /* 0x000000090f0c7c24 */ /* 0x000fe4000f8e020c */
[----:B------:R-:W-:Y:S02]  /*7840*/  IMAD R5, R14, UR8, R13 ;  /* 0x000000080e057c24 */ /* 0x000fe4000f8e020d */
[----:B------:R-:W-:-:S03]  /*7850*/  IMAD.MOV.U32 R4, RZ, RZ, 0x1 ;  /* 0x00000001ff047424 */ /* 0x000fc600078e00ff */
[----:B------:R-:W-:Y:S02]  /*7860*/  SEL R18, R5, R12, !P1 ;  /* 0x0000000c05127207 */ /* 0x000fe40004800000 */
[----:B------:R-:W-:-:S07]  /*7870*/  SEL R22, R12, R5, !P1 ;  /* 0x000000050c167207 */ /* 0x000fce0004800000 */
.L_x_177:
[----:B------:R-:W-:Y:S05]  /*7880*/  BSYNC B1 ;  /* 0x0000000000017941 */ /* 0x000fea0003800000 */
.L_x_176:
[----:B------:R-:W-:-:S13]  /*7890*/  LOP3.LUT P1, RZ, R4, 0xff, RZ, 0xc0, !PT ;  /* 0x000000ff04ff7812 */ /* 0x000fda000782c0ff */
[----:B------:R-:W-:Y:S05]  /*78a0*/  @P1 BRA `(.L_x_180) ;  /* 0xfffffff400281947 */ /* 0x000fea000383ffff */
[----:B------:R-:W-:Y:S05]  /*78b0*/  BSYNC B0 ;  /* 0x0000000000007941 */ /* 0x000fea0003800000 */
.L_x_168:
[----:B------:R-:W-:-:S03]  /*78c0*/  UMOV UR8, 0xffffffff ;  /* 0xffffffff00087882 */ /* 0x000fc60000000000 */
[----:B------:R-:W-:Y:S05]  /*78d0*/  BRA.DIV UR8, `(.L_x_181) ;  /* 0x0000000608fc7947 */ /* 0x000fea000b800000 */
[----:B------:R-:W-:-:S13]  /*78e0*/  ELECT P6, URZ, PT ;  /* 0x00000000003f782f */ /* 0x000fda00038c0000 */
.L_x_202:
[----:B------:R-:W-:Y:S04]  /*78f0*/  BSSY B0, `(.L_x_182) ;  /* 0x0000058000007945 */ /* 0x000fe80003800000 */
[----:B------:R-:W-:Y:S05]  /*7900*/  @!P6 BRA `(.L_x_183) ;  /* 0x000000040058e947 */ /* 0x000fea0003800000 */
[----:B------:R-:W-:-:S04]  /*7910*/  LOP3.LUT R23, R23, 0x2, RZ, 0xfc, !PT ;  /* 0x0000000217177812 */ /* 0x000fc800078efcff */
[----:B------:R-:W-:-:S13]  /*7920*/  ISETP.NE.AND P0, PT, R23, 0x3, PT ;  /* 0x000000031700780c */ /* 0x000fda0003f05270 */
[----:B------:R-:W-:Y:S05]  /*7930*/  @!P0 BRA `(.L_x_184) ;  /* 0x0000000000048947 */ /* 0x000fea0003800000 */
[----:B------:R-:W-:Y:S01]  /*7940*/  BPT.TRAP 0x1 ;  /* 0x000000040000795c */ /* 0x000fe20000300000 */
.L_x_184:
[----:B------:R-:W0:Y:S01]  /*7950*/  S2R R5, SR_CgaCtaId ;  /* 0x0000000000057919 */ /* 0x000e220000008800 */
[----:B------:R-:W-:Y:S02]  /*7960*/  MOV R0, 0x400 ;  /* 0x0000040000007802 */ /* 0x000fe40000000f00 */
[----:B------:R-:W-:Y:S02]  /*7970*/  SHF.L.U32 R2, R3, 0x1f, RZ ;  /* 0x0000001f03027819 */ /* 0x000fe400000006ff */
[----:B0-----:R-:W-:-:S05]  /*7980*/  LEA R5, R5, R0, 0x18 ;  /* 0x0000000005057211 */ /* 0x001fca00078ec0ff */
[----:B------:R-:W-:-:S04]  /*7990*/  VIADD R5, R5, 0x48 ;  /* 0x0000004805057836 */ /* 0x000fc80000000000 */
[C---:B------:R-:W-:Y:S02]  /*79a0*/  IMAD R7, R8.reuse, 0x8, R5 ;  /* 0x0000000808077824 */ /* 0x040fe400078e0205 */
[----:B------:R-:W-:Y:S02]  /*79b0*/  VIADD R8, R8, 0x1 ;  /* 0x0000000108087836 */ /* 0x000fe40000000000 */
[----:B------:R-:W0:Y:S03]  /*79c0*/  SYNCS.PHASECHK.TRANS64.TRYWAIT P0, [R7+URZ], R2 ;  /* 0x00000002070075a7 */ /* 0x000e26000800017f */
[----:B------:R-:W-:-:S04]  /*79d0*/  ISETP.NE.AND P1, PT, R8, 0x9, PT ;  /* 0x000000090800780c */ /* 0x000fc80003f25270 */
[----:B------:R-:W-:Y:S02]  /*79e0*/  SEL R0, RZ, 0x1, P1 ;  /* 0x00000001ff007807 */ /* 0x000fe40000800000 */
[----:B------:R-:W-:Y:S02]  /*79f0*/  SEL R8, R8, RZ, P1 ;  /* 0x000000ff08087207 */ /* 0x000fe40000800000 */
[----:B------:R-:W-:-:S03]  /*7a00*/  LOP3.LUT R9, R3, R0, RZ, 0x3c, !PT ;  /* 0x0000000003097212 */ /* 0x000fc600078e3cff */
[----:B------:R-:W-:Y:S01]  /*7a10*/  IMAD R6, R8, 0x8, R5 ;  /* 0x0000000808067824 */ /* 0x000fe200078e0205 */
[----:B------:R-:W-:Y:S01]  /*7a20*/  SHF.L.U32 R3, R9, 0x1f, RZ ;  /* 0x0000001f09037819 */ /* 0x000fe200000006ff */
[----:B0-----:R-:W-:Y:S06]  /*7a30*/  @!P0 BRA `(.L_x_185) ;  /* 0x0000000400c48947 */ /* 0x001fec0003800000 */
.L_x_203:
[----:B------:R-:W1:Y:S01]  /*7a40*/  SYNCS.PHASECHK.TRANS64.TRYWAIT P0, [R6+URZ], R3 ;  /* 0x00000003060075a7 */ /* 0x000e62000800017f */
[----:B------:R-:W-:-:S05]  /*7a50*/  VIADD R0, R8, 0x1 ;  /* 0x0000000108007836 */ /* 0x000fca0000000000 */
[----:B------:R-:W-:-:S04]  /*7a60*/  ISETP.NE.AND P1, PT, R0, 0x9, PT ;  /* 0x000000090000780c */ /* 0x000fc80003f25270 */
[----:B0-----:R-:W-:Y:S02]  /*7a70*/  SEL R2, RZ, 0x1, P1 ;  /* 0x00000001ff027807 */ /* 0x001fe40000800000 */
[----:B------:R-:W-:Y:S02]  /*7a80*/  SEL R0, R0, RZ, P1 ;  /* 0x000000ff00007207 */ /* 0x000fe40000800000 */
[----:B------:R-:W-:-:S03]  /*7a90*/  LOP3.LUT R9, R9, R2, RZ, 0x3c, !PT ;  /* 0x0000000209097212 */ /* 0x000fc600078e3cff */
[----:B------:R-:W-:Y:S01]  /*7aa0*/  IMAD R7, R0, 0x8, R5 ;  /* 0x0000000800077824 */ /* 0x000fe200078e0205 */
[----:B------:R-:W-:Y:S01]  /*7ab0*/  SHF.L.U32 R4, R9, 0x1f, RZ ;  /* 0x0000001f09047819 */ /* 0x000fe200000006ff */
[----:B-1----:R-:W-:Y:S06]  /*7ac0*/  @!P0 BRA `(.L_x_186) ;  /* 0x0000000400b48947 */ /* 0x002fec0003800000 */
.L_x_204:
[----:B------:R-:W1:Y:S01]  /*7ad0*/  SYNCS.PHASECHK.TRANS64.TRYWAIT P0, [R7+URZ], R4 ;  /* 0x00000004070075a7 */ /* 0x000e62000800017f */
[----:B------:R-:W-:-:S05]  /*7ae0*/  VIADD R0, R0, 0x1 ;  /* 0x0000000100007836 */ /* 0x000fca0000000000 */
[----:B------:R-:W-:-:S04]  /*7af0*/  ISETP.NE.AND P1, PT, R0, 0x9, PT ;  /* 0x000000090000780c */ /* 0x000fc80003f25270 */
[----:B------:R-:W-:Y:S02]  /*7b00*/  SEL R2, RZ, 0x1, P1 ;  /* 0x00000001ff027807 */ /* 0x000fe40000800000 */
[----:B------:R-:W-:Y:S02]  /*7b10*/  SEL R0, R0, RZ, P1 ;  /* 0x000000ff00007207 */ /* 0x000fe40000800000 */
[----:B------:R-:W-:-:S03]  /*7b20*/  LOP3.LUT R9, R9, R2, RZ, 0x3c, !PT ;  /* 0x0000000209097212 */ /* 0x000fc600078e3cff */
[----:B0-----:R-:W-:Y:S01]  /*7b30*/  IMAD R6, R0, 0x8, R5 ;  /* 0x0000000800067824 */ /* 0x001fe200078e0205 */
[----:B------:R-:W-:Y:S01]  /*7b40*/  SHF.L.U32 R3, R9, 0x1f, RZ ;  /* 0x0000001f09037819 */ /* 0x000fe200000006ff */
[----:B-1----:R-:W-:Y:S06]  /*7b50*/  @!P0 BRA `(.L_x_187) ;  /* 0x0000000400a48947 */ /* 0x002fec0003800000 */
.L_x_205:
        /* <DEDUP_REMOVED lines=9> */
.L_x_206:
        /* <DEDUP_REMOVED lines=9> */
.L_x_207:
        /* <DEDUP_REMOVED lines=9> */
.L_x_208:
        /* <DEDUP_REMOVED lines=9> */
.L_x_209:
[----:B------:R-:W1:Y:S01]  /*7da0*/  SYNCS.PHASECHK.TRANS64.TRYWAIT P0, [R6+URZ], R3 ;  /* 0x00000003060075a7 */ /* 0x000e62000800017f */
[----:B------:R-:W-:-:S05]  /*7db0*/  VIADD R0, R0, 0x1 ;  /* 0x0000000100007836 */ /* 0x000fca0000000000 */
[----:B------:R-:W-:-:S04]  /*7dc0*/  ISETP.NE.AND P1, PT, R0, 0x9, PT ;  /* 0x000000090000780c */ /* 0x000fc80003f25270 */
[----:B------:R-:W-:Y:S02]  /*7dd0*/  SEL R2, RZ, 0x1, P1 ;  /* 0x00000001ff027807 */ /* 0x000fe40000800000 */
[----:B------:R-:W-:Y:S02]  /*7de0*/  SEL R0, R0, RZ, P1 ;  /* 0x000000ff00007207 */ /* 0x000fe40000800000 */
[----:B------:R-:W-:Y:S01]  /*7df0*/  LOP3.LUT R2, R9, R2, RZ, 0x3c, !PT ;  /* 0x0000000209027212 */ /* 0x000fe200078e3cff */
[----:B-1----:R-:W-:Y:S06]  /*7e00*/  @!P0 BRA `(.L_x_192) ;  /* 0x00000004005c8947 */ /* 0x002fec0003800000 */
.L_x_210:
[----:B------:R-:W-:Y:S01]  /*7e10*/  IMAD R5, R0, 0x8, R5 ;  /* 0x0000000800057824 */ /* 0x000fe200078e0205 */
[----:B------:R-:W-:-:S07]  /*7e20*/  SHF.L.U32 R0, R2, 0x1f, RZ ;  /* 0x0000001f02007819 */ /* 0x000fce00000006ff */
.L_x_193:
[----:B--2---:R2:W3:Y:S02]  /*7e30*/  SYNCS.PHASECHK.TRANS64.TRYWAIT P0, [R5+URZ], R0 ;  /* 0x00000000050075a7 */ /* 0x0044e4000800017f */
[----:B---3--:R-:W-:Y:S05]  /*7e40*/  @!P0 NANOSLEEP.SYNCS 0x989680 ;  /* 0x009896800000895d */ /* 0x008fea0003900000 */
[----:B------:R-:W3:Y:S02]  /*7e50*/  @!P0 SYNCS.PHASECHK.TRANS64 P0, [R5+URZ], R0 ;  /* 0x00000000050085a7 */ /* 0x000ee4000800007f */
[----:B---3--:R-:W-:Y:S05]  /*7e60*/  @!P0 BRA `(.L_x_193) ;  /* 0xfffffffc00f08947 */ /* 0x008fea000383ffff */
.L_x_183:
[----:B------:R-:W-:Y:S05]  /*7e70*/  BSYNC B0 ;  /* 0x0000000000007941 */ /* 0x000fea0003800000 */
.L_x_182:
[----:B------:R-:W-:Y:S05]  /*7e80*/  EXIT ;  /* 0x000000000000794d */ /* 0x000fea0003800000 */
.L_x_20:
[----:B0-----:R-:W-:-:S04]  /*7e90*/  IMAD.U32 R3, RZ, RZ, UR43 ;  /* 0x0000002bff037e24 */ /* 0x001fc8000f8e00ff */
[----:B------:R0:W1:Y:S03]  /*7ea0*/  SYNCS.PHASECHK.TRANS64.TRYWAIT P0, [R3+URZ+-0x8], R0 ;  /* 0xfffff800030075a7 */ /* 0x000066000800017f */
[----:B-1----:R-:W-:Y:S05]  /*7eb0*/  @!P0 NANOSLEEP.SYNCS 0x989680 ;  /* 0x009896800000895d */ /* 0x002fea0003900000 */
[----:B------:R-:W1:Y:S02]  /*7ec0*/  @!P0 SYNCS.PHASECHK.TRANS64 P0, [R3+URZ+-0x8], R0 ;  /* 0xfffff800030085a7 */ /* 0x000e64000800007f */
[----:B-1----:R-:W-:Y:S05]  /*7ed0*/  @!P0 BRA `(.L_x_20) ;  /* 0xfffffffc00ec8947 */ /* 0x002fea000383ffff */
[----:B------:R-:W-:Y:S05]  /*7ee0*/  BRA `(.L_x_194) ;  /* 0xffffff9800647947 */ /* 0x000fea000383ffff */
.L_x_25:
[----:B-1----:R1:W2:Y:S02]  /*7ef0*/  SYNCS.PHASECHK.TRANS64.TRYWAIT P1, [R3+URZ], R0 ;  /* 0x00000000030075a7 */ /* 0x0022a4000802017f */
[----:B--2---:R-:W-:Y:S05]  /*7f00*/  @!P1 NANOSLEEP.SYNCS 0x989680 ;  /* 0x009896800000995d */ /* 0x004fea0003900000 */
[----:B------:R-:W2:Y:S02]  /*7f10*/  @!P1 SYNCS.PHASECHK.TRANS64 P1, [R3+URZ], R0 ;  /* 0x00000000030095a7 */ /* 0x000ea4000802007f */
[----:B--2---:R-:W-:Y:S05]  /*7f20*/  @!P1 BRA `(.L_x_25) ;  /* 0xfffffffc00f09947 */ /* 0x004fea000383ffff */
[----:B------:R-:W-:Y:S05]  /*7f30*/  BRA `(.L_x_24) ;  /* 0xffffff9800d87947 */ /* 0x000fea000383ffff */
.L_x_30:
[----:B-1----:R-:W-:-:S04]  /*7f40*/  IMAD.U32 R5, RZ, RZ, UR4 ;  /* 0x00000004ff057e24 */ /* 0x002fc8000f8e00ff */
[----:B------:R1:W2:Y:S03]  /*7f50*/  SYNCS.PHASECHK.TRANS64.TRYWAIT P1, [R5+URZ], R4 ;  /* 0x00000004050075a7 */ /* 0x0002a6000802017f */
[----:B--2---:R-:W-:Y:S05]  /*7f60*/  @!P1 NANOSLEEP.SYNCS 0x989680 ;  /* 0x009896800000995d */ /* 0x004fea0003900000 */
[----:B------:R-:W2:Y:S02]  /*7f70*/  @!P1 SYNCS.PHASECHK.TRANS64 P1, [R5+URZ], R4 ;  /* 0x00000004050095a7 */ /* 0x000ea4000802007f */
[----:B--2---:R-:W-:Y:S05]  /*7f80*/  @!P1 BRA `(.L_x_30) ;  /* 0xfffffffc00ec9947 */ /* 0x004fea000383ffff */
[----:B------:R-:W-:Y:S05]  /*7f90*/  BRA `(.L_x_29) ;  /* 0xffffff9c00a87947 */ /* 0x000fea000383ffff */
.L_x_36:
[----:B0-----:R-:W-:-:S04]  /*7fa0*/  IMAD.U32 R3, RZ, RZ, UR43 ;  /* 0x0000002bff037e24 */ /* 0x001fc8000f8e00ff */
[----:B------:R0:W1:Y:S03]  /*7fb0*/  SYNCS.PHASECHK.TRANS64.TRYWAIT P0, [R3+URZ+0x8], R0 ;  /* 0x00000800030075a7 */ /* 0x000066000800017f */
[----:B-1----:R-:W-:Y:S05]  /*7fc0*/  @!P0 NANOSLEEP.SYNCS 0x989680 ;  /* 0x009896800000895d */ /* 0x002fea0003900000 */
[----:B------:R-:W1:Y:S02]  /*7fd0*/  @!P0 SYNCS.PHASECHK.TRANS64 P0, [R3+URZ+0x8], R0 ;  /* 0x00000800030085a7 */ /* 0x000e64000800007f */
[----:B-1----:R-:W-:Y:S05]  /*7fe0*/  @!P0 BRA `(.L_x_36) ;  /* 0xfffffffc00ec8947 */ /* 0x002fea000383ffff */
[----:B------:R-:W-:Y:S05]  /*7ff0*/  BRA `(.L_x_195) ;  /* 0xffffffa000e87947 */ /* 0x000fea000383ffff */
.L_x_169:
[----:B------:R-:W-:Y:S01]  /*8000*/  BSSY B1, `(.L_x_196) ;  /* 0x0000006000017945 */ /* 0x000fe20003800000 */
[----:B------:R-:W-:-:S07]  /*8010*/  IMAD.MOV.U32 R15, RZ, RZ, -0x1 ;  /* 0xffffffffff0f7424 */ /* 0x000fce00078e00ff */
[----:B-----5:R-:W-:Y:S05]  /*8020*/  WARPSYNC.COLLECTIVE R15, `(.L_x_197) ;  /* 0x000000000f0c7348 */ /* 0x020fea0003c00000 */
[----:B------:R-:W-:Y:S02]  /*8030*/  ELECT P6, UR62, PT ;  /* 0x00000000003e782f */ /* 0x000fe400038c0000 */
[----:B------:R-:W-:Y:S01]  /*8040*/  MOV R14, UR62 ;  /* 0x0000003e000e7c02 */ /* 0x000fe20008000f00 */
[----:B-----5:R-:W-:Y:S10]  /*8050*/  ENDCOLLECTIVE ;  /* 0x000000000000791b */ /* 0x020ff40003800000 */
.L_x_197:
[----:B------:R-:W-:Y:S05]  /*8060*/  BSYNC B1 ;  /* 0x0000000000017941 */ /* 0x000fea0003800000 */
.L_x_196:
[----:B------:R-:W-:Y:S05]  /*8070*/  BRA `(.L_x_198) ;  /* 0xffffffec00407947 */ /* 0x000fea000383ffff */
.L_x_172:
[----:B-1----:R1:W2:Y:S02]  /*8080*/  SYNCS.PHASECHK.TRANS64.TRYWAIT P1, [R11+URZ+0x48], R6 ;  /* 0x000048060b0075a7 */ /* 0x0022a4000802017f */
[----:B--2---:R-:W-:Y:S05]  /*8090*/  @!P1 NANOSLEEP.SYNCS 0x989680 ;  /* 0x009896800000995d */ /* 0x004fea0003900000 */
[----:B------:R-:W2:Y:S02]  /*80a0*/  @!P1 SYNCS.PHASECHK.TRANS64 P1, [R11+URZ+0x48], R6 ;  /* 0x000048060b0095a7 */ /* 0x000ea4000802007f */
[----:B--2---:R-:W-:Y:S05]  /*80b0*/  @!P1 BRA `(.L_x_172) ;  /* 0xfffffffc00f09947 */ /* 0x004fea000383ffff */
[----:B------:R-:W-:Y:S05]  /*80c0*/  BRA `(.L_x_199) ;  /* 0xffffffec00787947 */ /* 0x000fea000383ffff */
.L_x_181:
[----:B------:R-:W-:Y:S01]  /*80d0*/  BSSY B0, `(.L_x_200) ;  /* 0x0000006000007945 */ /* 0x000fe20003800000 */
[----:B------:R-:W-:-:S07]  /*80e0*/  IMAD.MOV.U32 R15, RZ, RZ, -0x1 ;  /* 0xffffffffff0f7424 */ /* 0x000fce00078e00ff */
[----:B-----5:R-:W-:Y:S05]  /*80f0*/  WARPSYNC.COLLECTIVE R15, `(.L_x_201) ;  /* 0x000000000f0c7348 */ /* 0x020fea0003c00000 */
[----:B------:R-:W-:Y:S02]  /*8100*/  ELECT P6, UR62, PT ;  /* 0x00000000003e782f */ /* 0x000fe400038c0000 */
[----:B------:R-:W-:Y:S01]  /*8110*/  MOV R14, UR62 ;  /* 0x0000003e000e7c02 */ /* 0x000fe20008000f00 */
[----:B-----5:R-:W-:Y:S10]  /*8120*/  ENDCOLLECTIVE ;  /* 0x000000000000791b */ /* 0x020ff40003800000 */
.L_x_201:
[----:B------:R-:W-:Y:S05]  /*8130*/  BSYNC B0 ;  /* 0x0000000000007941 */ /* 0x000fea0003800000 */
.L_x_200:
[----:B------:R-:W-:Y:S05]  /*8140*/  BRA `(.L_x_202) ;  /* 0xfffffff400e87947 */ /* 0x000fea000383ffff */
.L_x_185:
[----:B0-----:R0:W1:Y:S02]  /*8150*/  SYNCS.PHASECHK.TRANS64.TRYWAIT P0, [R7+URZ], R2 ;  /* 0x00000002070075a7 */ /* 0x001064000800017f */
[----:B-1----:R-:W-:Y:S05]  /*8160*/  @!P0 NANOSLEEP.SYNCS 0x989680 ;  /* 0x009896800000895d */ /* 0x002fea0003900000 */
[----:B------:R-:W1:Y:S02]  /*8170*/  @!P0 SYNCS.PHASECHK.TRANS64 P0, [R7+URZ], R2 ;  /* 0x00000002070085a7 */ /* 0x000e64000800007f */
[----:B-1----:R-:W-:Y:S05]  /*8180*/  @!P0 BRA `(.L_x_185) ;  /* 0xfffffffc00f08947 */ /* 0x002fea000383ffff */
[----:B------:R-:W-:Y:S05]  /*8190*/  BRA `(.L_x_203) ;  /* 0xfffffff800287947 */ /* 0x000fea000383ffff */
.L_x_186:
[----:B0-----:R0:W1:Y:S02]  /*81a0*/  SYNCS.PHASECHK.TRANS64.TRYWAIT P0, [R6+URZ], R3 ;  /* 0x00000003060075a7 */ /* 0x001064000800017f */
[----:B-1----:R-:W-:Y:S05]  /*81b0*/  @!P0 NANOSLEEP.SYNCS 0x989680 ;  /* 0x009896800000895d */ /* 0x002fea0003900000 */
[----:B------:R-:W1:Y:S02]  /*81c0*/  @!P0 SYNCS.PHASECHK.TRANS64 P0, [R6+URZ], R3 ;  /* 0x00000003060085a7 */ /* 0x000e64000800007f */
[----:B-1----:R-:W-:Y:S05]  /*81d0*/  @!P0 BRA `(.L_x_186) ;  /* 0xfffffffc00f08947 */ /* 0x002fea000383ffff */
[----:B------:R-:W-:Y:S05]  /*81e0*/  BRA `(.L_x_204) ;  /* 0xfffffff800387947 */ /* 0x000fea000383ffff */
.L_x_187:
[----:B0-----:R0:W1:Y:S02]  /*81f0*/  SYNCS.PHASECHK.TRANS64.TRYWAIT P0, [R7+URZ], R4 ;  /* 0x00000004070075a7 */ /* 0x001064000800017f */
[----:B-1----:R-:W-:Y:S05]  /*8200*/  @!P0 NANOSLEEP.SYNCS 0x989680 ;  /* 0x009896800000895d */ /* 0x002fea0003900000 */
[----:B------:R-:W1:Y:S02]  /*8210*/  @!P0 SYNCS.PHASECHK.TRANS64 P0, [R7+URZ], R4 ;  /* 0x00000004070085a7 */ /* 0x000e64000800007f */
[----:B-1----:R-:W-:Y:S05]  /*8220*/  @!P0 BRA `(.L_x_187) ;  /* 0xfffffffc00f08947 */ /* 0x002fea000383ffff */
[----:B------:R-:W-:Y:S05]  /*8230*/  BRA `(.L_x_205) ;  /* 0xfffffff800487947 */ /* 0x000fea000383ffff */
.L_x_188:
[----:B0-----:R0:W1:Y:S02]  /*8240*/  SYNCS.PHASECHK.TRANS64.TRYWAIT P0, [R6+URZ], R3 ;  /* 0x00000003060075a7 */ /* 0x001064000800017f */
[----:B-1----:R-:W-:Y:S05]  /*8250*/  @!P0 NANOSLEEP.SYNCS 0x989680 ;  /* 0x009896800000895d */ /* 0x002fea0003900000 */
[----:B------:R-:W1:Y:S02]  /*8260*/  @!P0 SYNCS.PHASECHK.TRANS64 P0, [R6+URZ], R3 ;  /* 0x00000003060085a7 */ /* 0x000e64000800007f */
[----:B-1----:R-:W-:Y:S05]  /*8270*/  @!P0 BRA `(.L_x_188) ;  /* 0xfffffffc00f08947 */ /* 0x002fea000383ffff */
[----:B------:R-:W-:Y:S05]  /*8280*/  BRA `(.L_x_206) ;  /* 0xfffffff800587947 */ /* 0x000fea000383ffff */
.L_x_189:
[----:B0-----:R0:W1:Y:S02]  /*8290*/  SYNCS.PHASECHK.TRANS64.TRYWAIT P0, [R7+URZ], R4 ;  /* 0x00000004070075a7 */ /* 0x001064000800017f */
[----:B-1----:R-:W-:Y:S05]  /*82a0*/  @!P0 NANOSLEEP.SYNCS 0x989680 ;  /* 0x009896800000895d */ /* 0x002fea0003900000 */
[----:B------:R-:W1:Y:S02]  /*82b0*/  @!P0 SYNCS.PHASECHK.TRANS64 P0, [R7+URZ], R4 ;  /* 0x00000004070085a7 */ /* 0x000e64000800007f */
[----:B-1----:R-:W-:Y:S05]  /*82c0*/  @!P0 BRA `(.L_x_189) ;  /* 0xfffffffc00f08947 */ /* 0x002fea000383ffff */
[----:B------:R-:W-:Y:S05]  /*82d0*/  BRA `(.L_x_207) ;  /* 0xfffffff800687947 */ /* 0x000fea000383ffff */
.L_x_190:
[----:B0-----:R0:W1:Y:S02]  /*82e0*/  SYNCS.PHASECHK.TRANS64.TRYWAIT P0, [R6+URZ], R3 ;  /* 0x00000003060075a7 */ /* 0x001064000800017f */
[----:B-1----:R-:W-:Y:S05]  /*82f0*/  @!P0 NANOSLEEP.SYNCS 0x989680 ;  /* 0x009896800000895d */ /* 0x002fea0003900000 */
[----:B------:R-:W1:Y:S02]  /*8300*/  @!P0 SYNCS.PHASECHK.TRANS64 P0, [R6+URZ], R3 ;  /* 0x00000003060085a7 */ /* 0x000e64000800007f */
[----:B-1----:R-:W-:Y:S05]  /*8310*/  @!P0 BRA `(.L_x_190) ;  /* 0xfffffffc00f08947 */ /* 0x002fea000383ffff */
[----:B------:R-:W-:Y:S05]  /*8320*/  BRA `(.L_x_208) ;  /* 0xfffffff800787947 */ /* 0x000fea000383ffff */
.L_x_191:
[----:B0-----:R0:W1:Y:S02]  /*8330*/  SYNCS.PHASECHK.TRANS64.TRYWAIT P0, [R7+URZ], R4 ;  /* 0x00000004070075a7 */ /* 0x001064000800017f */
[----:B-1----:R-:W-:Y:S05]  /*8340*/  @!P0 NANOSLEEP.SYNCS 0x989680 ;  /* 0x009896800000895d */ /* 0x002fea0003900000 */
[----:B------:R-:W1:Y:S02]  /*8350*/  @!P0 SYNCS.PHASECHK.TRANS64 P0, [R7+URZ], R4 ;  /* 0x00000004070085a7 */ /* 0x000e64000800007f */
[----:B-1----:R-:W-:Y:S05]  /*8360*/  @!P0 BRA `(.L_x_191) ;  /* 0xfffffffc00f08947 */ /* 0x002fea000383ffff */
[----:B------:R-:W-:Y:S05]  /*8370*/  BRA `(.L_x_209) ;  /* 0xfffffff800887947 */ /* 0x000fea000383ffff */
.L_x_192:
[----:B-1----:R1:W2:Y:S02]  /*8380*/  SYNCS.PHASECHK.TRANS64.TRYWAIT P0, [R6+URZ], R3 ;  /* 0x00000003060075a7 */ /* 0x0022a4000800017f */
[----:B--2---:R-:W-:Y:S05]  /*8390*/  @!P0 NANOSLEEP.SYNCS 0x989680 ;  /* 0x009896800000895d */ /* 0x004fea0003900000 */
[----:B------:R-:W2:Y:S02]  /*83a0*/  @!P0 SYNCS.PHASECHK.TRANS64 P0, [R6+URZ], R3 ;  /* 0x00000003060085a7 */ /* 0x000ea4000800007f */
[----:B--2---:R-:W-:Y:S05]  /*83b0*/  @!P0 BRA `(.L_x_192) ;  /* 0xfffffffc00f08947 */ /* 0x004fea000383ffff */
[----:B------:R-:W-:Y:S05]  /*83c0*/  BRA `(.L_x_210) ;  /* 0xfffffff800907947 */ /* 0x000fea000383ffff */
.L_x_211:
[----:B------:R-:W-:-:S00]  /*83d0*/  BRA `(.L_x_211) ;  /* 0xfffffffc00fc7947 */ /* 0x000fc0000383ffff */
[----:B------:R-:W-:-:S00]  /*83e0*/  NOP ;  /* 0x0000000000007918 */ /* 0x000fc00000000000 */
        /* <DEDUP_REMOVED lines=9> */
.L_x_212:


//--------------------- .nv.global.init           --------------------------
	.section	.nv.global.init,"aw",@progbits
.nv.global.init:
	.type		$str$22,@object
	.size		$str$22,($str$23 - $str$22)
$str$22:
        /*0000*/ 	.byte	0x6b, 0x5f, 0x74, 0x69, 0x6c, 0x65, 0x5f, 0x63, 0x6f, 0x75, 0x6e, 0x74, 0x20, 0x3e, 0x3d, 0x20
        /*0010*/ 	.byte	0x31, 0x00
	.type		$str$23,@object
	.size		$str$23,(__unnamed_1 - $str$23)
$str$23:
        /*0012*/ 	.byte	0x2f, 0x74, 0x6d, 0x70, 0x2f, 0x63, 0x75, 0x74, 0x6c, 0x61, 0x73, 0x73, 0x5f, 0x73, 0x77, 0x65
        /*0022*/ 	.byte	0x65, 0x70, 0x5f, 0x73, 0x72, 0x63, 0x2f, 0x69, 0x6e, 0x63, 0x6c, 0x75, 0x64, 0x65, 0x2f, 0x63
        /*0032*/ 	.byte	0x75, 0x74, 0x6c, 0x61, 0x73, 0x73, 0x2f, 0x67, 0x65, 0x6d, 0x6d, 0x2f, 0x63, 0x6f, 0x6c, 0x6c
        /*0042*/ 	.byte	0x65, 0x63, 0x74, 0x69, 0x76, 0x65, 0x2f, 0x73, 0x6d, 0x39, 0x30, 0x5f, 0x6d, 0x6d, 0x61, 0x5f
        /*0052*/ 	.byte	0x74, 0x6d, 0x61, 0x5f, 0x67, 0x6d, 0x6d, 0x61, 0x5f, 0x73, 0x73, 0x5f, 0x77, 0x61, 0x72, 0x70
        /*0062*/ 	.byte	0x73, 0x70, 0x65, 0x63, 0x69, 0x61, 0x6c, 0x69, 0x7a, 0x65, 0x64, 0x2e, 0x68, 0x70, 0x70, 0x00
	.type		__unnamed_1,@object
	.size		__unnamed_1,(.L_0 - __unnamed_1)
__unnamed_1:
        /*0072*/ 	.byte	0x76, 0x6f, 0x69, 0x64, 0x20, 0x63, 0x75, 0x74, 0x6c, 0x61, 0x73, 0x73, 0x3a, 0x3a, 0x67, 0x65
        /* <DEDUP_REMOVED lines=181> */
        /*0bd2*/ 	.byte	0x69, 0x74, 0x79, 0x5d, 0x00
.L_0:


//--------------------- .nv.shared._ZN7cutlass13device_kernelINS_4gemm6kernel13GemmUniversalIN4cute5tupleIJiiiiEEENS1_10collective13CollectiveMmaINS1_34MainloopSm90TmaGmmaWarpSpecializedILi9ENS5_IJNS4_1CILi2EEESB_NSA_ILi1EEEEEENS1_32KernelTmaWarpSpecializedPingpongEEENS5_IJNSA_ILi64EEENSA_ILi128EEESG_EEENS_10bfloat16_tENS5_IJlSC_lEEESJ_SK_NS4_8TiledMMAINS4_8MMA_AtomIJNS4_4SM904GMMA28MMA_64x128x16_F32BF16BF16_SSILNSO_5MajorE0ELSQ_0ELNSO_7ScaleInE1ELSR_1EEEEEENS4_6LayoutINS5_IJSC_SC_SC_EEENS5_IJNSA_ILi0EEESW_SW_EEEEENS5_IJNS4_10UnderscoreESZ_SZ_EEEEENS4_23SM90_TMA_LOAD_MULTICASTENS4_14ComposedLayoutINS4_7SwizzleILi3ELi4ELi3EEENS4_18smem_ptr_flag_bitsILi16EEENSU_INS5_IJNSA_ILi8EEESG_EEENS5_IJSG_SC_EEEEEEEvNS4_8identityES12_S1C_vS1D_EENS_8epilogue10collective6detail29Sm90TmaWarpSpecializedAdapterINS1G_15DefaultEpilogueISJ_SK_SK_NS1F_6thread17LinearCombinationISJ_Li1EffLNS1K_9ScaleType4KindE0ELNS_15FloatRoundStyleE2ESJ_EENS1_15EpilogueDefaultEEEEEvvEEEEvNT_6ParamsE --------------------------
	.section	.nv.shared._ZN7cutlass13device_kernelINS_4gemm6kernel13GemmUniversalIN4cute5tupleIJiiiiEEENS1_10collective13CollectiveMmaINS1_34MainloopSm90TmaGmmaWarpSpecializedILi9ENS5_IJNS4_1CILi2EEESB_NSA_ILi1EEEEEENS1_32KernelTmaWarpSpecializedPingpongEEENS5_IJNSA_ILi64EEENSA_ILi128EEESG_EEENS_10bfloat16_tENS5_IJlSC_lEEESJ_SK_NS4_8TiledMMAINS4_8MMA_AtomIJNS4_4SM904GMMA28MMA_64x128x16_F32BF16BF16_SSILNSO_5MajorE0ELSQ_0ELNSO_7ScaleInE1ELSR_1EEEEEENS4_6LayoutINS5_IJSC_SC_SC_EEENS5_IJNSA_ILi0EEESW_SW_EEEEENS5_IJNS4_10UnderscoreESZ_SZ_EEEEENS4_23SM90_TMA_LOAD_MULTICASTENS4_14ComposedLayoutINS4_7SwizzleILi3ELi4ELi3EEENS4_18smem_ptr_flag_bitsILi16EEENSU_INS5_IJNSA_ILi8EEESG_EEENS5_IJSG_SC_EEEEEEEvNS4_8identityES12_S1C_vS1D_EENS_8epilogue10collective6detail29Sm90TmaWarpSpecializedAdapterINS1G_15DefaultEpilogueISJ_SK_SK_NS1F_6thread17LinearCombinationISJ_Li1EffLNS1K_9ScaleType4KindE0ELNS_15FloatRoundStyleE2ESJ_EENS1_15EpilogueDefaultEEEEEvvEEEEvNT_6ParamsE,"aw",@nobits
	.sectionflags	@""
	.align	16
	.zero		1024


//--------------------- .nv.shared.reserved.0     --------------------------
	.section	.nv.shared.reserved.0,"aw",@nobits
	.weak		__nv_reservedSMEM_offset_0_alias
	.size		__nv_reservedSMEM_offset_0_alias, 0, 0
	.other		__nv_reservedSMEM_offset_0_alias,@"STO_CUDA_RESERVED_SHARED STV_DEFAULT"
__nv_reservedSMEM_offset_0_alias:
	.zero		0


//--------------------- .nv.global                --------------------------
	.section	.nv.global,"aw",@nobits
.nv.global:
	.type		_ZN40_INTERNAL_adf31a1f_4_k_cu_0be24154_213654cute1_E,@object
	.size		_ZN40_INTERNAL_adf31a1f_4_k_cu_0be24154_213654cute1_E,(_ZN40_INTERNAL_adf31a1f_4_k_cu_0be24154_213654cuda3std3__45__cpo6cbeginE - _ZN40_INTERNAL_adf31a1f_4_k_cu_0be24154_213654cute1_E)
_ZN40_INTERNAL_adf31a1f_4_k_cu_0be24154_213654cute1_E:
	.zero		1
	.type		_ZN40_INTERNAL_adf31a1f_4_k_cu_0be24154_213654cuda3std3__45__cpo6cbeginE,@object
	.size		_ZN40_INTERNAL_adf31a1f_4_k_cu_0be24154_213654cuda3std3__45__cpo6cbeginE,(_ZN40_INTERNAL_adf31a1f_4_k_cu_0be24154_213654cuda3std3__48in_placeE - _ZN40_INTERNAL_adf31a1f_4_k_cu_0be24154_213654cuda3std3__45__cpo6cbeginE)
_ZN40_INTERNAL_adf31a1f_4_k_cu_0be24154_213654cuda3std3__45__cpo6cbeginE:
	.zero		1
	.type		_ZN40_INTERNAL_adf31a1f_4_k_cu_0be24154_213654cuda3std3__48in_placeE,@object
	.size		_ZN40_INTERNAL_adf31a1f_4_k_cu_0be24154_213654cuda3std3__48in_placeE,(_ZN40_INTERNAL_adf31a1f_4_k_cu_0be24154_213654cuda3std6ranges3__45__cpo9iter_moveE - _ZN40_INTERNAL_adf31a1f_4_k_cu_0be24154_213654cuda3std3__48in_placeE)
_ZN40_INTERNAL_adf31a1f_4_k_cu_0be24154_213654cuda3std3__48in_placeE:
	.zero		1
	.type		_ZN40_INTERNAL_adf31a1f_4_k_cu_0be24154_213654cuda3std6ranges3__45__cpo9iter_moveE,@object
	.size		_ZN40_INTERNAL_adf31a1f_4_k_cu_0be24154_213654cuda3std6ranges3__45__cpo9iter_moveE,(_ZN40_INTERNAL_adf31a1f_4_k_cu_0be24154_213654cuda3std3__45__cpo5beginE - _ZN40_INTERNAL_adf31a1f_4_k_cu_0be24154_213654cuda3std6ranges3__45__cpo9iter_moveE)
_ZN40_INTERNAL_adf31a1f_4_k_cu_0be24154_213654cuda3std6ranges3__45__cpo9iter_moveE:
	.zero		1
	.type		_ZN40_INTERNAL_adf31a1f_4_k_cu_0be24154_213654cuda3std3__45__cpo5beginE,@object
	.size		_ZN40_INTERNAL_adf31a1f_4_k_cu_0be24154_213654cuda3std3__45__cpo5beginE,(_ZN40_INTERNAL_adf31a1f_4_k_cu_0be24154_213654cuda3std3__442_GLOBAL__N__adf31a1f_4_k_cu_0be24154_213656ignoreE - _ZN40_INTERNAL_adf31a1f_4_k_cu_0be24154_213654cuda3std3__45__cpo5beginE)
_ZN40_INTERNAL_adf31a1f_4_k_cu_0be24154_213654cuda3std3__45__cpo5beginE:
	.zero		1
	.type		_ZN40_INTERNAL_adf31a1f_4_k_cu_0be24154_213654cuda3std3__442_GLOBAL__N__adf31a1f_4_k_cu_0be24154_213656ignoreE,@object
	.size		_ZN40_INTERNAL_adf31a1f_4_k_cu_0be24154_213654cuda3std3__442_GLOBAL__N__adf31a1f_4_k_cu_0be24154_213656ignoreE,(_ZN40_INTERNAL_adf31a1f_4_k_cu_0be24154_213654cute7productE - _ZN40_INTERNAL_adf31a1f_4_k_cu_0be24154_213654cuda3std3__442_GLOBAL__N__adf31a1f_4_k_cu_0be24154_213656ignoreE)
_ZN40_INTERNAL_adf31a1f_4_k_cu_0be24154_213654cuda3std3__442_GLOBAL__N__adf31a1f_4_k_cu_0be24154_213656ignoreE:
	.zero		1
	.type		_ZN40_INTERNAL_adf31a1f_4_k_cu_0be24154_213654cute7productE,@object
	.size		_ZN40_INTERNAL_adf31a1f_4_k_cu_0be24154_213654cute7productE,(_ZN40_INTERNAL_adf31a1f_4_k_cu_0be24154_213654cuda3std3__45__cpo3endE - _ZN40_INTERNAL_adf31a1f_4_k_cu_0be24154_213654cute7productE)
_ZN40_INTERNAL_adf31a1f_4_k_cu_0be24154_213654cute7productE:
	.zero		1
	.type		_ZN40_INTERNAL_adf31a1f_4_k_cu_0be24154_213654cuda3std3__45__cpo3endE,@object
	.size		_ZN40_INTERNAL_adf31a1f_4_k_cu_0be24154_213654cuda3std3__45__cpo3endE,(_ZN40_INTERNAL_adf31a1f_4_k_cu_0be24154_213654cuda3std3__419piecewise_constructE - _ZN40_INTERNAL_adf31a1f_4_k_cu_0be24154_213654cuda3std3__45__cpo3endE)
_ZN40_INTERNAL_adf31a1f_4_k_cu_0be24154_213654cuda3std3__45__cpo3endE:
	.zero		1
	.type		_ZN40_INTERNAL_adf31a1f_4_k_cu_0be24154_213654cuda3std3__419piecewise_constructE,@object
	.size		_ZN40_INTERNAL_adf31a1f_4_k_cu_0be24154_213654cuda3std3__419piecewise_constructE,(_ZN40_INTERNAL_adf31a1f_4_k_cu_0be24154_213654cuda3std3__45__cpo4cendE - _ZN40_INTERNAL_adf31a1f_4_k_cu_0be24154_213654cuda3std3__419piecewise_constructE)
_ZN40_INTERNAL_adf31a1f_4_k_cu_0be24154_213654cuda3std3__419piecewise_constructE:
	.zero		1
	.type		_ZN40_INTERNAL_adf31a1f_4_k_cu_0be24154_213654cuda3std3__45__cpo4cendE,@object
	.size		_ZN40_INTERNAL_adf31a1f_4_k_cu_0be24154_213654cuda3std3__45__cpo4cendE,(_ZN40_INTERNAL_adf31a1f_4_k_cu_0be24154_213654cuda3std6ranges3__45__cpo4swapE - _ZN40_INTERNAL_adf31a1f_4_k_cu_0be24154_213654cuda3std3__45__cpo4cendE)
_ZN40_INTERNAL_adf31a1f_4_k_cu_0be24154_213654cuda3std3__45__cpo4cendE:
	.zero		1
	.type		_ZN40_INTERNAL_adf31a1f_4_k_cu_0be24154_213654cuda3std6ranges3__45__cpo4swapE,@object
	.size		_ZN40_INTERNAL_adf31a1f_4_k_cu_0be24154_213654cuda3std6ranges3__45__cpo4swapE,(.L_8 - _ZN40_INTERNAL_adf31a1f_4_k_cu_0be24154_213654cuda3std6ranges3__45__cpo4swapE)
_ZN40_INTERNAL_adf31a1f_4_k_cu_0be24154_213654cuda3std6ranges3__45__cpo4swapE:
	.zero		1
.L_8:


//--------------------- .nv.constant0._ZN7cutlass13device_kernelINS_4gemm6kernel13GemmUniversalIN4cute5tupleIJiiiiEEENS1_10collective13CollectiveMmaINS1_34MainloopSm90TmaGmmaWarpSpecializedILi9ENS5_IJNS4_1CILi2EEESB_NSA_ILi1EEEEEENS1_32KernelTmaWarpSpecializedPingpongEEENS5_IJNSA_ILi64EEENSA_ILi128EEESG_EEENS_10bfloat16_tENS5_IJlSC_lEEESJ_SK_NS4_8TiledMMAINS4_8MMA_AtomIJNS4_4SM904GMMA28MMA_64x128x16_F32BF16BF16_SSILNSO_5MajorE0ELSQ_0ELNSO_7ScaleInE1ELSR_1EEEEEENS4_6LayoutINS5_IJSC_SC_SC_EEENS5_IJNSA_ILi0EEESW_SW_EEEEENS5_IJNS4_10UnderscoreESZ_SZ_EEEEENS4_23SM90_TMA_LOAD_MULTICASTENS4_14ComposedLayoutINS4_7SwizzleILi3ELi4ELi3EEENS4_18smem_ptr_flag_bitsILi16EEENSU_INS5_IJNSA_ILi8EEESG_EEENS5_IJSG_SC_EEEEEEEvNS4_8identityES12_S1C_vS1D_EENS_8epilogue10collective6detail29Sm90TmaWarpSpecializedAdapterINS1G_15DefaultEpilogueISJ_SK_SK_NS1F_6thread17LinearCombinationISJ_Li1EffLNS1K_9ScaleType4KindE0ELNS_15FloatRoundStyleE2ESJ_EENS1_15EpilogueDefaultEEEEEvvEEEEvNT_6ParamsE --------------------------
	.section	.nv.constant0._ZN7cutlass13device_kernelINS_4gemm6kernel13GemmUniversalIN4cute5tupleIJiiiiEEENS1_10collective13CollectiveMmaINS1_34MainloopSm90TmaGmmaWarpSpecializedILi9ENS5_IJNS4_1CILi2EEESB_NSA_ILi1EEEEEENS1_32KernelTmaWarpSpecializedPingpongEEENS5_IJNSA_ILi64EEENSA_ILi128EEESG_EEENS_10bfloat16_tENS5_IJlSC_lEEESJ_SK_NS4_8TiledMMAINS4_8MMA_AtomIJNS4_4SM904GMMA28MMA_64x128x16_F32BF16BF16_SSILNSO_5MajorE0ELSQ_0ELNSO_7ScaleInE1ELSR_1EEEEEENS4_6LayoutINS5_IJSC_SC_SC_EEENS5_IJNSA_ILi0EEESW_SW_EEEEENS5_IJNS4_10UnderscoreESZ_SZ_EEEEENS4_23SM90_TMA_LOAD_MULTICASTENS4_14ComposedLayoutINS4_7SwizzleILi3ELi4ELi3EEENS4_18smem_ptr_flag_bitsILi16EEENSU_INS5_IJNSA_ILi8EEESG_EEENS5_IJSG_SC_EEEEEEEvNS4_8identityES12_S1C_vS1D_EENS_8epilogue10collective6detail29Sm90TmaWarpSpecializedAdapterINS1G_15DefaultEpilogueISJ_SK_SK_NS1F_6thread17LinearCombinationISJ_Li1EffLNS1K_9ScaleType4KindE0ELNS_15FloatRoundStyleE2ESJ_EENS1_15EpilogueDefaultEEEEEvvEEEEvNT_6ParamsE,"a",@progbits
	.sectionflags	@""
	.align	4
.nv.constant0._ZN7cutlass13device_kernelINS_4gemm6kernel13GemmUniversalIN4cute5tupleIJiiiiEEENS1_10collective13CollectiveMmaINS1_34MainloopSm90TmaGmmaWarpSpecializedILi9ENS5_IJNS4_1CILi2EEESB_NSA_ILi1EEEEEENS1_32KernelTmaWarpSpecializedPingpongEEENS5_IJNSA_ILi64EEENSA_ILi128EEESG_EEENS_10bfloat16_tENS5_IJlSC_lEEESJ_SK_NS4_8TiledMMAINS4_8MMA_AtomIJNS4_4SM904GMMA28MMA_64x128x16_F32BF16BF16_SSILNSO_5MajorE0ELSQ_0ELNSO_7ScaleInE1ELSR_1EEEEEENS4_6LayoutINS5_IJSC_SC_SC_EEENS5_IJNSA_ILi0EEESW_SW_EEEEENS5_IJNS4_10UnderscoreESZ_SZ_EEEEENS4_23SM90_TMA_LOAD_MULTICASTENS4_14ComposedLayoutINS4_7SwizzleILi3ELi4ELi3EEENS4_18smem_ptr_flag_bitsILi16EEENSU_INS5_IJNSA_ILi8EEESG_EEENS5_IJSG_SC_EEEEEEEvNS4_8identityES12_S1C_vS1D_EENS_8epilogue10collective6detail29Sm90TmaWarpSpecializedAdapterINS1G_15DefaultEpilogueISJ_SK_SK_NS1F_6thread17LinearCombinationISJ_Li1EffLNS1K_9ScaleType4KindE0ELNS_15FloatRoundStyleE2ESJ_EENS1_15EpilogueDefaultEEEEEvvEEEEvNT_6ParamsE:
	.zero		1664


//--------------------- SYMBOLS --------------------------

	.type		.nv.reservedSmem.offset0,@object
	.size		.nv.reservedSmem.offset0,0x4
	.type		__assertfail,@function
